//
// Generated by NVIDIA NVVM Compiler
//
// Compiler Build ID: CL-36424714
// Cuda compilation tools, release 13.0, V13.0.88
// Based on NVVM 20.0.0
//

.version 9.0
.target sm_100
.address_size 64

	// .globl	_Z24resetAccelerationsKernelPfS_S_i

.visible .entry _Z24resetAccelerationsKernelPfS_S_i(
	.param .u64 .ptr .align 1 _Z24resetAccelerationsKernelPfS_S_i_param_0,
	.param .u64 .ptr .align 1 _Z24resetAccelerationsKernelPfS_S_i_param_1,
	.param .u64 .ptr .align 1 _Z24resetAccelerationsKernelPfS_S_i_param_2,
	.param .u32 _Z24resetAccelerationsKernelPfS_S_i_param_3
)
{
	.reg .pred 	%p<2>;
	.reg .b32 	%r<7>;
	.reg .b64 	%rd<11>;

	ld.param.u64 	%rd1, [_Z24resetAccelerationsKernelPfS_S_i_param_0];
	ld.param.u64 	%rd2, [_Z24resetAccelerationsKernelPfS_S_i_param_1];
	ld.param.u64 	%rd3, [_Z24resetAccelerationsKernelPfS_S_i_param_2];
	ld.param.u32 	%r2, [_Z24resetAccelerationsKernelPfS_S_i_param_3];
	mov.u32 	%r3, %ctaid.x;
	mov.u32 	%r4, %ntid.x;
	mov.u32 	%r5, %tid.x;
	mad.lo.s32 	%r1, %r3, %r4, %r5;
	setp.ge.s32 	%p1, %r1, %r2;
	@%p1 bra 	$L__BB0_2;
	cvta.to.global.u64 	%rd4, %rd1;
	cvta.to.global.u64 	%rd5, %rd2;
	cvta.to.global.u64 	%rd6, %rd3;
	mul.wide.s32 	%rd7, %r1, 4;
	add.s64 	%rd8, %rd4, %rd7;
	mov.b32 	%r6, 0;
	st.global.u32 	[%rd8], %r6;
	add.s64 	%rd9, %rd5, %rd7;
	st.global.u32 	[%rd9], %r6;
	add.s64 	%rd10, %rd6, %rd7;
	st.global.u32 	[%rd10], %r6;
$L__BB0_2:
	ret;

}
	// .globl	_Z26computeAccelerationsKernelPfS_S_S_S_S_S_ffi
.visible .entry _Z26computeAccelerationsKernelPfS_S_S_S_S_S_ffi(
	.param .u64 .ptr .align 1 _Z26computeAccelerationsKernelPfS_S_S_S_S_S_ffi_param_0,
	.param .u64 .ptr .align 1 _Z26computeAccelerationsKernelPfS_S_S_S_S_S_ffi_param_1,
	.param .u64 .ptr .align 1 _Z26computeAccelerationsKernelPfS_S_S_S_S_S_ffi_param_2,
	.param .u64 .ptr .align 1 _Z26computeAccelerationsKernelPfS_S_S_S_S_S_ffi_param_3,
	.param .u64 .ptr .align 1 _Z26computeAccelerationsKernelPfS_S_S_S_S_S_ffi_param_4,
	.param .u64 .ptr .align 1 _Z26computeAccelerationsKernelPfS_S_S_S_S_S_ffi_param_5,
	.param .u64 .ptr .align 1 _Z26computeAccelerationsKernelPfS_S_S_S_S_S_ffi_param_6,
	.param .f32 _Z26computeAccelerationsKernelPfS_S_S_S_S_S_ffi_param_7,
	.param .f32 _Z26computeAccelerationsKernelPfS_S_S_S_S_S_ffi_param_8,
	.param .u32 _Z26computeAccelerationsKernelPfS_S_S_S_S_S_ffi_param_9
)
{
	.reg .pred 	%p<18>;
	.reg .b32 	%r<45>;
	.reg .b32 	%f<382>;
	.reg .b64 	%rd<83>;

	ld.param.u64 	%rd32, [_Z26computeAccelerationsKernelPfS_S_S_S_S_S_ffi_param_0];
	ld.param.u64 	%rd33, [_Z26computeAccelerationsKernelPfS_S_S_S_S_S_ffi_param_1];
	ld.param.u64 	%rd34, [_Z26computeAccelerationsKernelPfS_S_S_S_S_S_ffi_param_2];
	ld.param.u64 	%rd35, [_Z26computeAccelerationsKernelPfS_S_S_S_S_S_ffi_param_3];
	ld.param.u64 	%rd30, [_Z26computeAccelerationsKernelPfS_S_S_S_S_S_ffi_param_5];
	ld.param.u64 	%rd31, [_Z26computeAccelerationsKernelPfS_S_S_S_S_S_ffi_param_6];
	ld.param.f32 	%f67, [_Z26computeAccelerationsKernelPfS_S_S_S_S_S_ffi_param_7];
	ld.param.f32 	%f68, [_Z26computeAccelerationsKernelPfS_S_S_S_S_S_ffi_param_8];
	ld.param.u32 	%r24, [_Z26computeAccelerationsKernelPfS_S_S_S_S_S_ffi_param_9];
	cvta.to.global.u64 	%rd1, %rd32;
	cvta.to.global.u64 	%rd2, %rd35;
	cvta.to.global.u64 	%rd3, %rd34;
	cvta.to.global.u64 	%rd4, %rd33;
	mov.u32 	%r25, %ctaid.x;
	mov.u32 	%r26, %ntid.x;
	mov.u32 	%r27, %tid.x;
	mad.lo.s32 	%r1, %r25, %r26, %r27;
	setp.ge.s32 	%p1, %r1, %r24;
	@%p1 bra 	$L__BB1_24;
	mul.wide.s32 	%rd36, %r1, 4;
	add.s64 	%rd37, %rd4, %rd36;
	ld.global.f32 	%f1, [%rd37];
	add.s64 	%rd38, %rd3, %rd36;
	ld.global.f32 	%f2, [%rd38];
	add.s64 	%rd39, %rd2, %rd36;
	ld.global.f32 	%f3, [%rd39];
	setp.lt.s32 	%p2, %r1, 1;
	mov.f32 	%f355, 0f00000000;
	mov.b32 	%r43, 0;
	mov.f32 	%f356, %f355;
	mov.f32 	%f357, %f355;
	@%p2 bra 	$L__BB1_10;
	min.s32 	%r30, %r1, %r24;
	max.s32 	%r43, %r30, 1;
	setp.lt.s32 	%p3, %r30, 4;
	mov.f32 	%f357, 0f00000000;
	mov.b32 	%r38, 0;
	mov.f32 	%f356, %f357;
	mov.f32 	%f355, %f357;
	@%p3 bra 	$L__BB1_5;
	and.b32  	%r31, %r43, 2147483644;
	neg.s32 	%r36, %r31;
	add.s64 	%rd78, %rd4, 8;
	add.s64 	%rd77, %rd3, 8;
	add.s64 	%rd76, %rd2, 8;
	add.s64 	%rd75, %rd1, 8;
	mov.f32 	%f357, 0f00000000;
$L__BB1_4:
	.pragma "nounroll";
	and.b32  	%r38, %r43, 2147483644;
	ld.global.f32 	%f73, [%rd78+-8];
	sub.f32 	%f74, %f73, %f1;
	ld.global.f32 	%f75, [%rd77+-8];
	sub.f32 	%f76, %f75, %f2;
	ld.global.f32 	%f77, [%rd76+-8];
	sub.f32 	%f78, %f77, %f3;
	mul.f32 	%f79, %f76, %f76;
	fma.rn.f32 	%f80, %f74, %f74, %f79;
	fma.rn.f32 	%f81, %f78, %f78, %f80;
	add.f32 	%f82, %f68, %f81;
	rsqrt.approx.f32 	%f83, %f82;
	mul.f32 	%f84, %f83, %f83;
	mul.f32 	%f85, %f83, %f84;
	ld.global.f32 	%f86, [%rd75+-8];
	mul.f32 	%f87, %f67, %f86;
	mul.f32 	%f88, %f87, %f85;
	fma.rn.f32 	%f89, %f74, %f88, %f355;
	fma.rn.f32 	%f90, %f76, %f88, %f356;
	fma.rn.f32 	%f91, %f78, %f88, %f357;
	ld.global.f32 	%f92, [%rd78+-4];
	sub.f32 	%f93, %f92, %f1;
	ld.global.f32 	%f94, [%rd77+-4];
	sub.f32 	%f95, %f94, %f2;
	ld.global.f32 	%f96, [%rd76+-4];
	sub.f32 	%f97, %f96, %f3;
	mul.f32 	%f98, %f95, %f95;
	fma.rn.f32 	%f99, %f93, %f93, %f98;
	fma.rn.f32 	%f100, %f97, %f97, %f99;
	add.f32 	%f101, %f68, %f100;
	rsqrt.approx.f32 	%f102, %f101;
	mul.f32 	%f103, %f102, %f102;
	mul.f32 	%f104, %f102, %f103;
	ld.global.f32 	%f105, [%rd75+-4];
	mul.f32 	%f106, %f67, %f105;
	mul.f32 	%f107, %f106, %f104;
	fma.rn.f32 	%f108, %f93, %f107, %f89;
	fma.rn.f32 	%f109, %f95, %f107, %f90;
	fma.rn.f32 	%f110, %f97, %f107, %f91;
	ld.global.f32 	%f111, [%rd78];
	sub.f32 	%f112, %f111, %f1;
	ld.global.f32 	%f113, [%rd77];
	sub.f32 	%f114, %f113, %f2;
	ld.global.f32 	%f115, [%rd76];
	sub.f32 	%f116, %f115, %f3;
	mul.f32 	%f117, %f114, %f114;
	fma.rn.f32 	%f118, %f112, %f112, %f117;
	fma.rn.f32 	%f119, %f116, %f116, %f118;
	add.f32 	%f120, %f68, %f119;
	rsqrt.approx.f32 	%f121, %f120;
	mul.f32 	%f122, %f121, %f121;
	mul.f32 	%f123, %f121, %f122;
	ld.global.f32 	%f124, [%rd75];
	mul.f32 	%f125, %f67, %f124;
	mul.f32 	%f126, %f125, %f123;
	fma.rn.f32 	%f127, %f112, %f126, %f108;
	fma.rn.f32 	%f128, %f114, %f126, %f109;
	fma.rn.f32 	%f129, %f116, %f126, %f110;
	ld.global.f32 	%f130, [%rd78+4];
	sub.f32 	%f131, %f130, %f1;
	ld.global.f32 	%f132, [%rd77+4];
	sub.f32 	%f133, %f132, %f2;
	ld.global.f32 	%f134, [%rd76+4];
	sub.f32 	%f135, %f134, %f3;
	mul.f32 	%f136, %f133, %f133;
	fma.rn.f32 	%f137, %f131, %f131, %f136;
	fma.rn.f32 	%f138, %f135, %f135, %f137;
	add.f32 	%f139, %f68, %f138;
	rsqrt.approx.f32 	%f140, %f139;
	mul.f32 	%f141, %f140, %f140;
	mul.f32 	%f142, %f140, %f141;
	ld.global.f32 	%f143, [%rd75+4];
	mul.f32 	%f144, %f67, %f143;
	mul.f32 	%f145, %f144, %f142;
	fma.rn.f32 	%f355, %f131, %f145, %f127;
	fma.rn.f32 	%f356, %f133, %f145, %f128;
	fma.rn.f32 	%f357, %f135, %f145, %f129;
	add.s32 	%r36, %r36, 4;
	add.s64 	%rd78, %rd78, 16;
	add.s64 	%rd77, %rd77, 16;
	add.s64 	%rd76, %rd76, 16;
	add.s64 	%rd75, %rd75, 16;
	setp.ne.s32 	%p4, %r36, 0;
	@%p4 bra 	$L__BB1_4;
$L__BB1_5:
	and.b32  	%r8, %r43, 3;
	setp.eq.s32 	%p5, %r8, 0;
	@%p5 bra 	$L__BB1_10;
	setp.eq.s32 	%p6, %r8, 1;
	@%p6 bra 	$L__BB1_8;
	mul.wide.u32 	%rd40, %r38, 4;
	add.s64 	%rd41, %rd4, %rd40;
	ld.global.f32 	%f147, [%rd41];
	sub.f32 	%f148, %f147, %f1;
	add.s64 	%rd42, %rd3, %rd40;
	ld.global.f32 	%f149, [%rd42];
	sub.f32 	%f150, %f149, %f2;
	add.s64 	%rd43, %rd2, %rd40;
	ld.global.f32 	%f151, [%rd43];
	sub.f32 	%f152, %f151, %f3;
	mul.f32 	%f153, %f150, %f150;
	fma.rn.f32 	%f154, %f148, %f148, %f153;
	fma.rn.f32 	%f155, %f152, %f152, %f154;
	add.f32 	%f156, %f68, %f155;
	rsqrt.approx.f32 	%f157, %f156;
	mul.f32 	%f158, %f157, %f157;
	mul.f32 	%f159, %f157, %f158;
	add.s64 	%rd44, %rd1, %rd40;
	ld.global.f32 	%f160, [%rd44];
	mul.f32 	%f161, %f67, %f160;
	mul.f32 	%f162, %f161, %f159;
	fma.rn.f32 	%f163, %f148, %f162, %f355;
	fma.rn.f32 	%f164, %f150, %f162, %f356;
	fma.rn.f32 	%f165, %f152, %f162, %f357;
	ld.global.f32 	%f166, [%rd41+4];
	sub.f32 	%f167, %f166, %f1;
	ld.global.f32 	%f168, [%rd42+4];
	sub.f32 	%f169, %f168, %f2;
	ld.global.f32 	%f170, [%rd43+4];
	sub.f32 	%f171, %f170, %f3;
	mul.f32 	%f172, %f169, %f169;
	fma.rn.f32 	%f173, %f167, %f167, %f172;
	fma.rn.f32 	%f174, %f171, %f171, %f173;
	add.f32 	%f175, %f68, %f174;
	rsqrt.approx.f32 	%f176, %f175;
	mul.f32 	%f177, %f176, %f176;
	mul.f32 	%f178, %f176, %f177;
	ld.global.f32 	%f179, [%rd44+4];
	mul.f32 	%f180, %f67, %f179;
	mul.f32 	%f181, %f180, %f178;
	fma.rn.f32 	%f355, %f167, %f181, %f163;
	fma.rn.f32 	%f356, %f169, %f181, %f164;
	fma.rn.f32 	%f357, %f171, %f181, %f165;
	add.s32 	%r38, %r38, 2;
$L__BB1_8:
	and.b32  	%r32, %r43, 1;
	setp.eq.b32 	%p7, %r32, 1;
	not.pred 	%p8, %p7;
	@%p8 bra 	$L__BB1_10;
	mul.wide.u32 	%rd45, %r38, 4;
	add.s64 	%rd46, %rd4, %rd45;
	ld.global.f32 	%f182, [%rd46];
	sub.f32 	%f183, %f182, %f1;
	add.s64 	%rd47, %rd3, %rd45;
	ld.global.f32 	%f184, [%rd47];
	sub.f32 	%f185, %f184, %f2;
	add.s64 	%rd48, %rd2, %rd45;
	ld.global.f32 	%f186, [%rd48];
	sub.f32 	%f187, %f186, %f3;
	mul.f32 	%f188, %f185, %f185;
	fma.rn.f32 	%f189, %f183, %f183, %f188;
	fma.rn.f32 	%f190, %f187, %f187, %f189;
	add.f32 	%f191, %f68, %f190;
	rsqrt.approx.f32 	%f192, %f191;
	mul.f32 	%f193, %f192, %f192;
	mul.f32 	%f194, %f192, %f193;
	add.s64 	%rd49, %rd1, %rd45;
	ld.global.f32 	%f195, [%rd49];
	mul.f32 	%f196, %f67, %f195;
	mul.f32 	%f197, %f196, %f194;
	fma.rn.f32 	%f355, %f183, %f197, %f355;
	fma.rn.f32 	%f356, %f185, %f197, %f356;
	fma.rn.f32 	%f357, %f187, %f197, %f357;
$L__BB1_10:
	setp.ge.s32 	%p9, %r43, %r24;
	@%p9 bra 	$L__BB1_14;
	setp.eq.s32 	%p10, %r1, %r43;
	@%p10 bra 	$L__BB1_13;
	mul.wide.u32 	%rd50, %r43, 4;
	add.s64 	%rd51, %rd4, %rd50;
	ld.global.f32 	%f198, [%rd51];
	sub.f32 	%f199, %f198, %f1;
	add.s64 	%rd52, %rd3, %rd50;
	ld.global.f32 	%f200, [%rd52];
	sub.f32 	%f201, %f200, %f2;
	add.s64 	%rd53, %rd2, %rd50;
	ld.global.f32 	%f202, [%rd53];
	sub.f32 	%f203, %f202, %f3;
	mul.f32 	%f204, %f201, %f201;
	fma.rn.f32 	%f205, %f199, %f199, %f204;
	fma.rn.f32 	%f206, %f203, %f203, %f205;
	add.f32 	%f207, %f68, %f206;
	rsqrt.approx.f32 	%f208, %f207;
	mul.f32 	%f209, %f208, %f208;
	mul.f32 	%f210, %f208, %f209;
	add.s64 	%rd54, %rd1, %rd50;
	ld.global.f32 	%f211, [%rd54];
	mul.f32 	%f212, %f67, %f211;
	mul.f32 	%f213, %f212, %f210;
	fma.rn.f32 	%f355, %f199, %f213, %f355;
	fma.rn.f32 	%f356, %f201, %f213, %f356;
	fma.rn.f32 	%f357, %f203, %f213, %f357;
$L__BB1_13:
	add.s32 	%r43, %r43, 1;
$L__BB1_14:
	setp.ge.s32 	%p11, %r43, %r24;
	@%p11 bra 	$L__BB1_23;
	sub.s32 	%r14, %r24, %r43;
	sub.s32 	%r33, %r43, %r24;
	setp.gt.u32 	%p12, %r33, -4;
	@%p12 bra 	$L__BB1_18;
	and.b32  	%r34, %r14, -4;
	neg.s32 	%r41, %r34;
	mul.wide.u32 	%rd55, %r43, 4;
	add.s64 	%rd56, %rd55, 8;
	add.s64 	%rd82, %rd4, %rd56;
	add.s64 	%rd81, %rd3, %rd56;
	add.s64 	%rd80, %rd1, %rd56;
	add.s64 	%rd79, %rd2, %rd56;
$L__BB1_17:
	.pragma "nounroll";
	ld.global.f32 	%f215, [%rd82+-8];
	sub.f32 	%f216, %f215, %f1;
	ld.global.f32 	%f217, [%rd81+-8];
	sub.f32 	%f218, %f217, %f2;
	ld.global.f32 	%f219, [%rd79+-8];
	sub.f32 	%f220, %f219, %f3;
	mul.f32 	%f221, %f218, %f218;
	fma.rn.f32 	%f222, %f216, %f216, %f221;
	fma.rn.f32 	%f223, %f220, %f220, %f222;
	add.f32 	%f224, %f68, %f223;
	rsqrt.approx.f32 	%f225, %f224;
	mul.f32 	%f226, %f225, %f225;
	mul.f32 	%f227, %f225, %f226;
	ld.global.f32 	%f228, [%rd80+-8];
	mul.f32 	%f229, %f67, %f228;
	mul.f32 	%f230, %f229, %f227;
	fma.rn.f32 	%f231, %f216, %f230, %f355;
	fma.rn.f32 	%f232, %f218, %f230, %f356;
	fma.rn.f32 	%f233, %f220, %f230, %f357;
	ld.global.f32 	%f234, [%rd82+-4];
	sub.f32 	%f235, %f234, %f1;
	ld.global.f32 	%f236, [%rd81+-4];
	sub.f32 	%f237, %f236, %f2;
	ld.global.f32 	%f238, [%rd79+-4];
	sub.f32 	%f239, %f238, %f3;
	mul.f32 	%f240, %f237, %f237;
	fma.rn.f32 	%f241, %f235, %f235, %f240;
	fma.rn.f32 	%f242, %f239, %f239, %f241;
	add.f32 	%f243, %f68, %f242;
	rsqrt.approx.f32 	%f244, %f243;
	mul.f32 	%f245, %f244, %f244;
	mul.f32 	%f246, %f244, %f245;
	ld.global.f32 	%f247, [%rd80+-4];
	mul.f32 	%f248, %f67, %f247;
	mul.f32 	%f249, %f248, %f246;
	fma.rn.f32 	%f250, %f235, %f249, %f231;
	fma.rn.f32 	%f251, %f237, %f249, %f232;
	fma.rn.f32 	%f252, %f239, %f249, %f233;
	ld.global.f32 	%f253, [%rd82];
	sub.f32 	%f254, %f253, %f1;
	ld.global.f32 	%f255, [%rd81];
	sub.f32 	%f256, %f255, %f2;
	ld.global.f32 	%f257, [%rd79];
	sub.f32 	%f258, %f257, %f3;
	mul.f32 	%f259, %f256, %f256;
	fma.rn.f32 	%f260, %f254, %f254, %f259;
	fma.rn.f32 	%f261, %f258, %f258, %f260;
	add.f32 	%f262, %f68, %f261;
	rsqrt.approx.f32 	%f263, %f262;
	mul.f32 	%f264, %f263, %f263;
	mul.f32 	%f265, %f263, %f264;
	ld.global.f32 	%f266, [%rd80];
	mul.f32 	%f267, %f67, %f266;
	mul.f32 	%f268, %f267, %f265;
	fma.rn.f32 	%f269, %f254, %f268, %f250;
	fma.rn.f32 	%f270, %f256, %f268, %f251;
	fma.rn.f32 	%f271, %f258, %f268, %f252;
	ld.global.f32 	%f272, [%rd82+4];
	sub.f32 	%f273, %f272, %f1;
	ld.global.f32 	%f274, [%rd81+4];
	sub.f32 	%f275, %f274, %f2;
	ld.global.f32 	%f276, [%rd79+4];
	sub.f32 	%f277, %f276, %f3;
	mul.f32 	%f278, %f275, %f275;
	fma.rn.f32 	%f279, %f273, %f273, %f278;
	fma.rn.f32 	%f280, %f277, %f277, %f279;
	add.f32 	%f281, %f68, %f280;
	rsqrt.approx.f32 	%f282, %f281;
	mul.f32 	%f283, %f282, %f282;
	mul.f32 	%f284, %f282, %f283;
	ld.global.f32 	%f285, [%rd80+4];
	mul.f32 	%f286, %f67, %f285;
	mul.f32 	%f287, %f286, %f284;
	fma.rn.f32 	%f355, %f273, %f287, %f269;
	fma.rn.f32 	%f356, %f275, %f287, %f270;
	fma.rn.f32 	%f357, %f277, %f287, %f271;
	add.s32 	%r43, %r43, 4;
	add.s32 	%r41, %r41, 4;
	add.s64 	%rd82, %rd82, 16;
	add.s64 	%rd81, %rd81, 16;
	add.s64 	%rd80, %rd80, 16;
	add.s64 	%rd79, %rd79, 16;
	setp.ne.s32 	%p13, %r41, 0;
	@%p13 bra 	$L__BB1_17;
$L__BB1_18:
	and.b32  	%r21, %r14, 3;
	setp.eq.s32 	%p14, %r21, 0;
	@%p14 bra 	$L__BB1_23;
	setp.eq.s32 	%p15, %r21, 1;
	@%p15 bra 	$L__BB1_21;
	mul.wide.u32 	%rd57, %r43, 4;
	add.s64 	%rd58, %rd4, %rd57;
	ld.global.f32 	%f289, [%rd58];
	sub.f32 	%f290, %f289, %f1;
	add.s64 	%rd59, %rd3, %rd57;
	ld.global.f32 	%f291, [%rd59];
	sub.f32 	%f292, %f291, %f2;
	add.s64 	%rd60, %rd2, %rd57;
	ld.global.f32 	%f293, [%rd60];
	sub.f32 	%f294, %f293, %f3;
	mul.f32 	%f295, %f292, %f292;
	fma.rn.f32 	%f296, %f290, %f290, %f295;
	fma.rn.f32 	%f297, %f294, %f294, %f296;
	add.f32 	%f298, %f68, %f297;
	rsqrt.approx.f32 	%f299, %f298;
	mul.f32 	%f300, %f299, %f299;
	mul.f32 	%f301, %f299, %f300;
	add.s64 	%rd61, %rd1, %rd57;
	ld.global.f32 	%f302, [%rd61];
	mul.f32 	%f303, %f67, %f302;
	mul.f32 	%f304, %f303, %f301;
	fma.rn.f32 	%f305, %f290, %f304, %f355;
	fma.rn.f32 	%f306, %f292, %f304, %f356;
	fma.rn.f32 	%f307, %f294, %f304, %f357;
	ld.global.f32 	%f308, [%rd58+4];
	sub.f32 	%f309, %f308, %f1;
	ld.global.f32 	%f310, [%rd59+4];
	sub.f32 	%f311, %f310, %f2;
	ld.global.f32 	%f312, [%rd60+4];
	sub.f32 	%f313, %f312, %f3;
	mul.f32 	%f314, %f311, %f311;
	fma.rn.f32 	%f315, %f309, %f309, %f314;
	fma.rn.f32 	%f316, %f313, %f313, %f315;
	add.f32 	%f317, %f68, %f316;
	rsqrt.approx.f32 	%f318, %f317;
	mul.f32 	%f319, %f318, %f318;
	mul.f32 	%f320, %f318, %f319;
	ld.global.f32 	%f321, [%rd61+4];
	mul.f32 	%f322, %f67, %f321;
	mul.f32 	%f323, %f322, %f320;
	fma.rn.f32 	%f355, %f309, %f323, %f305;
	fma.rn.f32 	%f356, %f311, %f323, %f306;
	fma.rn.f32 	%f357, %f313, %f323, %f307;
	add.s32 	%r43, %r43, 2;
$L__BB1_21:
	and.b32  	%r35, %r14, 1;
	setp.eq.b32 	%p16, %r35, 1;
	not.pred 	%p17, %p16;
	@%p17 bra 	$L__BB1_23;
	mul.wide.u32 	%rd62, %r43, 4;
	add.s64 	%rd63, %rd4, %rd62;
	ld.global.f32 	%f324, [%rd63];
	sub.f32 	%f325, %f324, %f1;
	add.s64 	%rd64, %rd3, %rd62;
	ld.global.f32 	%f326, [%rd64];
	sub.f32 	%f327, %f326, %f2;
	add.s64 	%rd65, %rd2, %rd62;
	ld.global.f32 	%f328, [%rd65];
	sub.f32 	%f329, %f328, %f3;
	mul.f32 	%f330, %f327, %f327;
	fma.rn.f32 	%f331, %f325, %f325, %f330;
	fma.rn.f32 	%f332, %f329, %f329, %f331;
	add.f32 	%f333, %f68, %f332;
	rsqrt.approx.f32 	%f334, %f333;
	mul.f32 	%f335, %f334, %f334;
	mul.f32 	%f336, %f334, %f335;
	add.s64 	%rd66, %rd1, %rd62;
	ld.global.f32 	%f337, [%rd66];
	mul.f32 	%f338, %f67, %f337;
	mul.f32 	%f339, %f338, %f336;
	fma.rn.f32 	%f355, %f325, %f339, %f355;
	fma.rn.f32 	%f356, %f327, %f339, %f356;
	fma.rn.f32 	%f357, %f329, %f339, %f357;
$L__BB1_23:
	ld.param.u64 	%rd74, [_Z26computeAccelerationsKernelPfS_S_S_S_S_S_ffi_param_4];
	cvta.to.global.u64 	%rd67, %rd74;
	mul.wide.s32 	%rd68, %r1, 4;
	add.s64 	%rd69, %rd67, %rd68;
	st.global.f32 	[%rd69], %f355;
	cvta.to.global.u64 	%rd70, %rd30;
	add.s64 	%rd71, %rd70, %rd68;
	st.global.f32 	[%rd71], %f356;
	cvta.to.global.u64 	%rd72, %rd31;
	add.s64 	%rd73, %rd72, %rd68;
	st.global.f32 	[%rd73], %f357;
$L__BB1_24:
	ret;

}
	// .globl	_Z31updatePositionsVelocitiesKernelPfS_S_S_S_S_S_S_S_S_fi
.visible .entry _Z31updatePositionsVelocitiesKernelPfS_S_S_S_S_S_S_S_S_fi(
	.param .u64 .ptr .align 1 _Z31updatePositionsVelocitiesKernelPfS_S_S_S_S_S_S_S_S_fi_param_0,
	.param .u64 .ptr .align 1 _Z31updatePositionsVelocitiesKernelPfS_S_S_S_S_S_S_S_S_fi_param_1,
	.param .u64 .ptr .align 1 _Z31updatePositionsVelocitiesKernelPfS_S_S_S_S_S_S_S_S_fi_param_2,
	.param .u64 .ptr .align 1 _Z31updatePositionsVelocitiesKernelPfS_S_S_S_S_S_S_S_S_fi_param_3,
	.param .u64 .ptr .align 1 _Z31updatePositionsVelocitiesKernelPfS_S_S_S_S_S_S_S_S_fi_param_4,
	.param .u64 .ptr .align 1 _Z31updatePositionsVelocitiesKernelPfS_S_S_S_S_S_S_S_S_fi_param_5,
	.param .u64 .ptr .align 1 _Z31updatePositionsVelocitiesKernelPfS_S_S_S_S_S_S_S_S_fi_param_6,
	.param .u64 .ptr .align 1 _Z31updatePositionsVelocitiesKernelPfS_S_S_S_S_S_S_S_S_fi_param_7,
	.param .u64 .ptr .align 1 _Z31updatePositionsVelocitiesKernelPfS_S_S_S_S_S_S_S_S_fi_param_8,
	.param .u64 .ptr .align 1 _Z31updatePositionsVelocitiesKernelPfS_S_S_S_S_S_S_S_S_fi_param_9,
	.param .f32 _Z31updatePositionsVelocitiesKernelPfS_S_S_S_S_S_S_S_S_fi_param_10,
	.param .u32 _Z31updatePositionsVelocitiesKernelPfS_S_S_S_S_S_S_S_S_fi_param_11
)
{
	.reg .pred 	%p<2>;
	.reg .b32 	%r<6>;
	.reg .b32 	%f<23>;
	.reg .b64 	%rd<30>;

	ld.param.u64 	%rd2, [_Z31updatePositionsVelocitiesKernelPfS_S_S_S_S_S_S_S_S_fi_param_2];
	ld.param.u64 	%rd3, [_Z31updatePositionsVelocitiesKernelPfS_S_S_S_S_S_S_S_S_fi_param_3];
	ld.param.u64 	%rd4, [_Z31updatePositionsVelocitiesKernelPfS_S_S_S_S_S_S_S_S_fi_param_4];
	ld.param.u64 	%rd5, [_Z31updatePositionsVelocitiesKernelPfS_S_S_S_S_S_S_S_S_fi_param_5];
	ld.param.u64 	%rd6, [_Z31updatePositionsVelocitiesKernelPfS_S_S_S_S_S_S_S_S_fi_param_6];
	ld.param.u64 	%rd7, [_Z31updatePositionsVelocitiesKernelPfS_S_S_S_S_S_S_S_S_fi_param_7];
	ld.param.u64 	%rd8, [_Z31updatePositionsVelocitiesKernelPfS_S_S_S_S_S_S_S_S_fi_param_8];
	ld.param.u64 	%rd9, [_Z31updatePositionsVelocitiesKernelPfS_S_S_S_S_S_S_S_S_fi_param_9];
	ld.param.f32 	%f1, [_Z31updatePositionsVelocitiesKernelPfS_S_S_S_S_S_S_S_S_fi_param_10];
	ld.param.u32 	%r2, [_Z31updatePositionsVelocitiesKernelPfS_S_S_S_S_S_S_S_S_fi_param_11];
	mov.u32 	%r3, %ctaid.x;
	mov.u32 	%r4, %ntid.x;
	mov.u32 	%r5, %tid.x;
	mad.lo.s32 	%r1, %r3, %r4, %r5;
	setp.ge.s32 	%p1, %r1, %r2;
	@%p1 bra 	$L__BB2_2;
	ld.param.u64 	%rd29, [_Z31updatePositionsVelocitiesKernelPfS_S_S_S_S_S_S_S_S_fi_param_1];
	cvta.to.global.u64 	%rd10, %rd4;
	cvta.to.global.u64 	%rd11, %rd7;
	cvta.to.global.u64 	%rd12, %rd5;
	cvta.to.global.u64 	%rd13, %rd8;
	cvta.to.global.u64 	%rd14, %rd6;
	cvta.to.global.u64 	%rd15, %rd9;
	cvta.to.global.u64 	%rd16, %rd29;
	cvta.to.global.u64 	%rd17, %rd2;
	cvta.to.global.u64 	%rd18, %rd3;
	mul.wide.s32 	%rd19, %r1, 4;
	add.s64 	%rd20, %rd10, %rd19;
	ld.global.f32 	%f2, [%rd20];
	add.s64 	%rd21, %rd11, %rd19;
	ld.global.f32 	%f3, [%rd21];
	fma.rn.f32 	%f4, %f1, %f3, %f2;
	add.s64 	%rd22, %rd12, %rd19;
	ld.global.f32 	%f5, [%rd22];
	add.s64 	%rd23, %rd13, %rd19;
	ld.global.f32 	%f6, [%rd23];
	fma.rn.f32 	%f7, %f1, %f6, %f5;
	add.s64 	%rd24, %rd14, %rd19;
	ld.global.f32 	%f8, [%rd24];
	add.s64 	%rd25, %rd15, %rd19;
	ld.global.f32 	%f9, [%rd25];
	fma.rn.f32 	%f10, %f1, %f9, %f8;
	add.s64 	%rd26, %rd16, %rd19;
	ld.global.f32 	%f11, [%rd26];
	add.f32 	%f12, %f4, %f2;
	mul.f32 	%f13, %f12, 0f3F000000;
	fma.rn.f32 	%f14, %f1, %f13, %f11;
	add.s64 	%rd27, %rd17, %rd19;
	ld.global.f32 	%f15, [%rd27];
	add.f32 	%f16, %f7, %f5;
	mul.f32 	%f17, %f16, 0f3F000000;
	fma.rn.f32 	%f18, %f1, %f17, %f15;
	add.s64 	%rd28, %rd18, %rd19;
	ld.global.f32 	%f19, [%rd28];
	add.f32 	%f20, %f10, %f8;
	mul.f32 	%f21, %f20, 0f3F000000;
	fma.rn.f32 	%f22, %f1, %f21, %f19;
	st.global.f32 	[%rd26], %f14;
	st.global.f32 	[%rd27], %f18;
	st.global.f32 	[%rd28], %f22;
	st.global.f32 	[%rd20], %f4;
	st.global.f32 	[%rd22], %f7;
	st.global.f32 	[%rd24], %f10;
$L__BB2_2:
	ret;

}


// ===== COMPILED SASS (sm_100) =====

	.target	sm_100

	.elftype	@"ET_EXEC"


//--------------------- .note.nv.tkinfo           --------------------------
	.section	.note.nv.tkinfo,"",@"SHT_NOTE"
	.sectionflags	@"SHF_NOTE_NV_TKINFO"
	.tkinfo
        /*0018*/ 	.word	0x00000002
        /*0030*/ 	.string	""
        /*0030*/ 	.string	"ptxas"
        /*0030*/ 	.string	"Cuda compilation tools, release 13.0, V13.0.88"
        /*0030*/ 	.string	"Build cuda_13.0.r13.0/compiler.36424714_0"
        /*0030*/ 	.string	"-arch sm_100 -m 64 "



//--------------------- .note.nv.cuinfo           --------------------------
	.section	.note.nv.cuinfo,"",@"SHT_NOTE"
	.sectionflags	@"SHF_NOTE_NV_CUINFO"
        /*0018*/ 	.short	0x0002
        /*001a*/ 	.short	0x0064
        /*001c*/ 	.short	0x0082
	.zero		2


//--------------------- .nv.info                  --------------------------
	.section	.nv.info,"",@"SHT_CUDA_INFO"
	.align	4


	//----- nvinfo : EIATTR_REGCOUNT
	.align		4
        /*0000*/ 	.byte	0x04, 0x2f
        /*0002*/ 	.short	(.L_1 - .L_0)
	.align		4
.L_0:
        /*0004*/ 	.word	index@(_Z24resetAccelerationsKernelPfS_S_i)
        /*0008*/ 	.word	0x0000000c


	//----- nvinfo : EIATTR_FRAME_SIZE
	.align		4
.L_1:
        /*000c*/ 	.byte	0x04, 0x11
        /*000e*/ 	.short	(.L_3 - .L_2)
	.align		4
.L_2:
        /*0010*/ 	.word	index@(_Z24resetAccelerationsKernelPfS_S_i)
        /*0014*/ 	.word	0x00000000


	//----- nvinfo : EIATTR_REGCOUNT
	.align		4
.L_3:
        /*0018*/ 	.byte	0x04, 0x2f
        /*001a*/ 	.short	(.L_5 - .L_4)
	.align		4
.L_4:
        /*001c*/ 	.word	index@(_Z26computeAccelerationsKernelPfS_S_S_S_S_S_ffi)
        /*0020*/ 	.word	0x00000028


	//----- nvinfo : EIATTR_FRAME_SIZE
	.align		4
.L_5:
        /*0024*/ 	.byte	0x04, 0x11
        /*0026*/ 	.short	(.L_7 - .L_6)
	.align		4
.L_6:
        /*0028*/ 	.word	index@(_Z26computeAccelerationsKernelPfS_S_S_S_S_S_ffi)
        /*002c*/ 	.word	0x00000000


	//----- nvinfo : EIATTR_REGCOUNT
	.align		4
.L_7:
        /*0030*/ 	.byte	0x04, 0x2f
        /*0032*/ 	.short	(.L_9 - .L_8)
	.align		4
.L_8:
        /*0034*/ 	.word	index@(_Z31updatePositionsVelocitiesKernelPfS_S_S_S_S_S_S_S_S_fi)
        /*0038*/ 	.word	0x0000001e


	//----- nvinfo : EIATTR_FRAME_SIZE
	.align		4
.L_9:
        /*003c*/ 	.byte	0x04, 0x11
        /*003e*/ 	.short	(.L_11 - .L_10)
	.align		4
.L_10:
        /*0040*/ 	.word	index@(_Z31updatePositionsVelocitiesKernelPfS_S_S_S_S_S_S_S_S_fi)
        /*0044*/ 	.word	0x00000000


	//----- nvinfo : EIATTR_MIN_STACK_SIZE
	.align		4
.L_11:
        /*0048*/ 	.byte	0x04, 0x12
        /*004a*/ 	.short	(.L_13 - .L_12)
	.align		4
.L_12:
        /*004c*/ 	.word	index@(_Z31updatePositionsVelocitiesKernelPfS_S_S_S_S_S_S_S_S_fi)
        /*0050*/ 	.word	0x00000000


	//----- nvinfo : EIATTR_MIN_STACK_SIZE
	.align		4
.L_13:
        /*0054*/ 	.byte	0x04, 0x12
        /*0056*/ 	.short	(.L_15 - .L_14)
	.align		4
.L_14:
        /*0058*/ 	.word	index@(_Z26computeAccelerationsKernelPfS_S_S_S_S_S_ffi)
        /*005c*/ 	.word	0x00000000


	//----- nvinfo : EIATTR_MIN_STACK_SIZE
	.align		4
.L_15:
        /*0060*/ 	.byte	0x04, 0x12
        /*0062*/ 	.short	(.L_17 - .L_16)
	.align		4
.L_16:
        /*0064*/ 	.word	index@(_Z24resetAccelerationsKernelPfS_S_i)
        /*0068*/ 	.word	0x00000000
.L_17:


//--------------------- .nv.compat                --------------------------
	.section	.nv.compat,"",@"SHT_CUDA_COMPAT_INFO"
	.align	4
        /*0000*/ 	.byte	0x02, 0x09, 0x00, 0x00, 0x02, 0x02, 0x01, 0x00, 0x02, 0x05, 0x05, 0x00, 0x03, 0x07, 0x01, 0x01
        /*0010*/ 	.byte	0x02, 0x03, 0x00, 0x00, 0x02, 0x06, 0x01, 0x00, 0x04, 0x0b, 0x08, 0x00, 0x01, 0x00, 0x00, 0x00
        /*0020*/ 	.byte	0x00, 0x00, 0x00, 0x00


//--------------------- .nv.info._Z31updatePositionsVelocitiesKernelPfS_S_S_S_S_S_S_S_S_fi --------------------------
	.section	.nv.info._Z31updatePositionsVelocitiesKernelPfS_S_S_S_S_S_S_S_S_fi,"",@"SHT_CUDA_INFO"
	.sectionflags	@""
	.align	4


	//----- nvinfo : EIATTR_CUDA_API_VERSION
	.align		4
        /*0000*/ 	.byte	0x04, 0x37
        /*0002*/ 	.short	(.L_19 - .L_18)
.L_18:
        /*0004*/ 	.word	0x00000082


	//----- nvinfo : EIATTR_KPARAM_INFO
	.align		4
.L_19:
        /*0008*/ 	.byte	0x04, 0x17
        /*000a*/ 	.short	(.L_21 - .L_20)
.L_20:
        /*000c*/ 	.word	0x00000000
        /*0010*/ 	.short	0x000b
        /*0012*/ 	.short	0x0054
        /*0014*/ 	.byte	0x00, 0xf0, 0x11, 0x00


	//----- nvinfo : EIATTR_KPARAM_INFO
	.align		4
.L_21:
        /*0018*/ 	.byte	0x04, 0x17
        /*001a*/ 	.short	(.L_23 - .L_22)
.L_22:
        /*001c*/ 	.word	0x00000000
        /*0020*/ 	.short	0x000a
        /*0022*/ 	.short	0x0050
        /*0024*/ 	.byte	0x00, 0xf0, 0x11, 0x00


	//----- nvinfo : EIATTR_KPARAM_INFO
	.align		4
.L_23:
        /*0028*/ 	.byte	0x04, 0x17
        /*002a*/ 	.short	(.L_25 - .L_24)
.L_24:
        /*002c*/ 	.word	0x00000000
        /*0030*/ 	.short	0x0009
        /*0032*/ 	.short	0x0048
        /*0034*/ 	.byte	0x00, 0xf5, 0x21, 0x00


	//----- nvinfo : EIATTR_KPARAM_INFO
	.align		4
.L_25:
        /*0038*/ 	.byte	0x04, 0x17
        /*003a*/ 	.short	(.L_27 - .L_26)
.L_26:
        /*003c*/ 	.word	0x00000000
        /*0040*/ 	.short	0x0008
        /*0042*/ 	.short	0x0040
        /*0044*/ 	.byte	0x00, 0xf5, 0x21, 0x00


	//----- nvinfo : EIATTR_KPARAM_INFO
	.align		4
.L_27:
        /*0048*/ 	.byte	0x04, 0x17
        /*004a*/ 	.short	(.L_29 - .L_28)
.L_28:
        /*004c*/ 	.word	0x00000000
        /*0050*/ 	.short	0x0007
        /*0052*/ 	.short	0x0038
        /*0054*/ 	.byte	0x00, 0xf5, 0x21, 0x00


	//----- nvinfo : EIATTR_KPARAM_INFO
	.align		4
.L_29:
        /*0058*/ 	.byte	0x04, 0x17
        /*005a*/ 	.short	(.L_31 - .L_30)
.L_30:
        /*005c*/ 	.word	0x00000000
        /*0060*/ 	.short	0x0006
        /*0062*/ 	.short	0x0030
        /*0064*/ 	.byte	0x00, 0xf5, 0x21, 0x00


	//----- nvinfo : EIATTR_KPARAM_INFO
	.align		4
.L_31:
        /*0068*/ 	.byte	0x04, 0x17
        /*006a*/ 	.short	(.L_33 - .L_32)
.L_32:
        /*006c*/ 	.word	0x00000000
        /*0070*/ 	.short	0x0005
        /*0072*/ 	.short	0x0028
        /*0074*/ 	.byte	0x00, 0xf5, 0x21, 0x00


	//----- nvinfo : EIATTR_KPARAM_INFO
	.align		4
.L_33:
        /*0078*/ 	.byte	0x04, 0x17
        /*007a*/ 	.short	(.L_35 - .L_34)
.L_34:
        /*007c*/ 	.word	0x00000000
        /*0080*/ 	.short	0x0004
        /*0082*/ 	.short	0x0020
        /*0084*/ 	.byte	0x00, 0xf5, 0x21, 0x00


	//----- nvinfo : EIATTR_KPARAM_INFO
	.align		4
.L_35:
        /*0088*/ 	.byte	0x04, 0x17
        /*008a*/ 	.short	(.L_37 - .L_36)
.L_36:
        /*008c*/ 	.word	0x00000000
        /*0090*/ 	.short	0x0003
        /*0092*/ 	.short	0x0018
        /*0094*/ 	.byte	0x00, 0xf5, 0x21, 0x00


	//----- nvinfo : EIATTR_KPARAM_INFO
	.align		4
.L_37:
        /*0098*/ 	.byte	0x04, 0x17
        /*009a*/ 	.short	(.L_39 - .L_38)
.L_38:
        /*009c*/ 	.word	0x00000000
        /*00a0*/ 	.short	0x0002
        /*00a2*/ 	.short	0x0010
        /*00a4*/ 	.byte	0x00, 0xf5, 0x21, 0x00


	//----- nvinfo : EIATTR_KPARAM_INFO
	.align		4
.L_39:
        /*00a8*/ 	.byte	0x04, 0x17
        /*00aa*/ 	.short	(.L_41 - .L_40)
.L_40:
        /*00ac*/ 	.word	0x00000000
        /*00b0*/ 	.short	0x0001
        /*00b2*/ 	.short	0x0008
        /*00b4*/ 	.byte	0x00, 0xf5, 0x21, 0x00


	//----- nvinfo : EIATTR_KPARAM_INFO
	.align		4
.L_41:
        /*00b8*/ 	.byte	0x04, 0x17
        /*00ba*/ 	.short	(.L_43 - .L_42)
.L_42:
        /*00bc*/ 	.word	0x00000000
        /*00c0*/ 	.short	0x0000
        /*00c2*/ 	.short	0x0000
        /*00c4*/ 	.byte	0x00, 0xf5, 0x21, 0x00


	//----- nvinfo : EIATTR_SPARSE_MMA_MASK
	.align		4
.L_43:
        /*00c8*/ 	.byte	0x03, 0x50
        /*00ca*/ 	.short	0x0000


	//----- nvinfo : EIATTR_MAXREG_COUNT
	.align		4
        /*00cc*/ 	.byte	0x03, 0x1b
        /*00ce*/ 	.short	0x00ff


	//----- nvinfo : EIATTR_MERCURY_ISA_VERSION
	.align		4
        /*00d0*/ 	.byte	0x03, 0x5f
        /*00d2*/ 	.short	0x0101


	//----- nvinfo : EIATTR_VRC_CTA_INIT_COUNT
	.align		4
        /*00d4*/ 	.byte	0x02, 0x4a
	.zero		1
	.zero		1


	//----- nvinfo : EIATTR_EXIT_INSTR_OFFSETS
	.align		4
        /*00d8*/ 	.byte	0x04, 0x1c
        /*00da*/ 	.short	(.L_45 - .L_44)


	//   ....[0]....
.L_44:
        /*00dc*/ 	.word	0x00000070


	//   ....[1]....
        /*00e0*/ 	.word	0x00000370


	//----- nvinfo : EIATTR_CBANK_PARAM_SIZE
	.align		4
.L_45:
        /*00e4*/ 	.byte	0x03, 0x19
        /*00e6*/ 	.short	0x0058


	//----- nvinfo : EIATTR_PARAM_CBANK
	.align		4
        /*00e8*/ 	.byte	0x04, 0x0a
        /*00ea*/ 	.short	(.L_47 - .L_46)
	.align		4
.L_46:
        /*00ec*/ 	.word	index@(.nv.constant0._Z31updatePositionsVelocitiesKernelPfS_S_S_S_S_S_S_S_S_fi)
        /*00f0*/ 	.short	0x0380
        /*00f2*/ 	.short	0x0058


	//----- nvinfo : EIATTR_SW_WAR
	.align		4
.L_47:
        /*00f4*/ 	.byte	0x04, 0x36
        /*00f6*/ 	.short	(.L_49 - .L_48)
.L_48:
        /*00f8*/ 	.word	0x00000008
.L_49:


//--------------------- .nv.info._Z26computeAccelerationsKernelPfS_S_S_S_S_S_ffi --------------------------
	.section	.nv.info._Z26computeAccelerationsKernelPfS_S_S_S_S_S_ffi,"",@"SHT_CUDA_INFO"
	.sectionflags	@""
	.align	4


	//----- nvinfo : EIATTR_CUDA_API_VERSION
	.align		4
        /*0000*/ 	.byte	0x04, 0x37
        /*0002*/ 	.short	(.L_51 - .L_50)
.L_50:
        /*0004*/ 	.word	0x00000082


	//----- nvinfo : EIATTR_KPARAM_INFO
	.align		4
.L_51:
        /*0008*/ 	.byte	0x04, 0x17
        /*000a*/ 	.short	(.L_53 - .L_52)
.L_52:
        /*000c*/ 	.word	0x00000000
        /*0010*/ 	.short	0x0009
        /*0012*/ 	.short	0x0040
        /*0014*/ 	.byte	0x00, 0xf0, 0x11, 0x00


	//----- nvinfo : EIATTR_KPARAM_INFO
	.align		4
.L_53:
        /*0018*/ 	.byte	0x04, 0x17
        /*001a*/ 	.short	(.L_55 - .L_54)
.L_54:
        /*001c*/ 	.word	0x00000000
        /*0020*/ 	.short	0x0008
        /*0022*/ 	.short	0x003c
        /*0024*/ 	.byte	0x00, 0xf0, 0x11, 0x00


	//----- nvinfo : EIATTR_KPARAM_INFO
	.align		4
.L_55:
        /*0028*/ 	.byte	0x04, 0x17
        /*002a*/ 	.short	(.L_57 - .L_56)
.L_56:
        /*002c*/ 	.word	0x00000000
        /*0030*/ 	.short	0x0007
        /*0032*/ 	.short	0x0038
        /*0034*/ 	.byte	0x00, 0xf0, 0x11, 0x00


	//----- nvinfo : EIATTR_KPARAM_INFO
	.align		4
.L_57:
        /*0038*/ 	.byte	0x04, 0x17
        /*003a*/ 	.short	(.L_59 - .L_58)
.L_58:
        /*003c*/ 	.word	0x00000000
        /*0040*/ 	.short	0x0006
        /*0042*/ 	.short	0x0030
        /*0044*/ 	.byte	0x00, 0xf5, 0x21, 0x00


	//----- nvinfo : EIATTR_KPARAM_INFO
	.align		4
.L_59:
        /*0048*/ 	.byte	0x04, 0x17
        /*004a*/ 	.short	(.L_61 - .L_60)
.L_60:
        /*004c*/ 	.word	0x00000000
        /*0050*/ 	.short	0x0005
        /*0052*/ 	.short	0x0028
        /*0054*/ 	.byte	0x00, 0xf5, 0x21, 0x00


	//----- nvinfo : EIATTR_KPARAM_INFO
	.align		4
.L_61:
        /*0058*/ 	.byte	0x04, 0x17
        /*005a*/ 	.short	(.L_63 - .L_62)
.L_62:
        /*005c*/ 	.word	0x00000000
        /*0060*/ 	.short	0x0004
        /*0062*/ 	.short	0x0020
        /*0064*/ 	.byte	0x00, 0xf5, 0x21, 0x00


	//----- nvinfo : EIATTR_KPARAM_INFO
	.align		4
.L_63:
        /*0068*/ 	.byte	0x04, 0x17
        /*006a*/ 	.short	(.L_65 - .L_64)
.L_64:
        /*006c*/ 	.word	0x00000000
        /*0070*/ 	.short	0x0003
        /*0072*/ 	.short	0x0018
        /*0074*/ 	.byte	0x00, 0xf5, 0x21, 0x00


	//----- nvinfo : EIATTR_KPARAM_INFO
	.align		4
.L_65:
        /*0078*/ 	.byte	0x04, 0x17
        /*007a*/ 	.short	(.L_67 - .L_66)
.L_66:
        /*007c*/ 	.word	0x00000000
        /*0080*/ 	.short	0x0002
        /*0082*/ 	.short	0x0010
        /*0084*/ 	.byte	0x00, 0xf5, 0x21, 0x00


	//----- nvinfo : EIATTR_KPARAM_INFO
	.align		4
.L_67:
        /*0088*/ 	.byte	0x04, 0x17
        /*008a*/ 	.short	(.L_69 - .L_68)
.L_68:
        /*008c*/ 	.word	0x00000000
        /*0090*/ 	.short	0x0001
        /*0092*/ 	.short	0x0008
        /*0094*/ 	.byte	0x00, 0xf5, 0x21, 0x00


	//----- nvinfo : EIATTR_KPARAM_INFO
	.align		4
.L_69:
        /*0098*/ 	.byte	0x04, 0x17
        /*009a*/ 	.short	(.L_71 - .L_70)
.L_70:
        /*009c*/ 	.word	0x00000000
        /*00a0*/ 	.short	0x0000
        /*00a2*/ 	.short	0x0000
        /*00a4*/ 	.byte	0x00, 0xf5, 0x21, 0x00


	//----- nvinfo : EIATTR_SPARSE_MMA_MASK
	.align		4
.L_71:
        /*00a8*/ 	.byte	0x03, 0x50
        /*00aa*/ 	.short	0x0000


	//----- nvinfo : EIATTR_MAXREG_COUNT
	.align		4
        /*00ac*/ 	.byte	0x03, 0x1b
        /*00ae*/ 	.short	0x00ff


	//----- nvinfo : EIATTR_MERCURY_ISA_VERSION
	.align		4
        /*00b0*/ 	.byte	0x03, 0x5f
        /*00b2*/ 	.short	0x0101


	//----- nvinfo : EIATTR_VRC_CTA_INIT_COUNT
	.align		4
        /*00b4*/ 	.byte	0x02, 0x4a
	.zero		1
	.zero		1


	//----- nvinfo : EIATTR_EXIT_INSTR_OFFSETS
	.align		4
        /*00b8*/ 	.byte	0x04, 0x1c
        /*00ba*/ 	.short	(.L_73 - .L_72)


	//   ....[0]....
.L_72:
        /*00bc*/ 	.word	0x00000070


	//   ....[1]....
        /*00c0*/ 	.word	0x00001fc0


	//----- nvinfo : EIATTR_CRS_STACK_SIZE
	.align		4
.L_73:
        /*00c4*/ 	.byte	0x04, 0x1e
        /*00c6*/ 	.short	(.L_75 - .L_74)
.L_74:
        /*00c8*/ 	.word	0x00000000


	//----- nvinfo : EIATTR_CBANK_PARAM_SIZE
	.align		4
.L_75:
        /*00cc*/ 	.byte	0x03, 0x19
        /*00ce*/ 	.short	0x0044


	//----- nvinfo : EIATTR_PARAM_CBANK
	.align		4
        /*00d0*/ 	.byte	0x04, 0x0a
        /*00d2*/ 	.short	(.L_77 - .L_76)
	.align		4
.L_76:
        /*00d4*/ 	.word	index@(.nv.constant0._Z26computeAccelerationsKernelPfS_S_S_S_S_S_ffi)
        /*00d8*/ 	.short	0x0380
        /*00da*/ 	.short	0x0044


	//----- nvinfo : EIATTR_SW_WAR
	.align		4
.L_77:
        /*00dc*/ 	.byte	0x04, 0x36
        /*00de*/ 	.short	(.L_79 - .L_78)
.L_78:
        /*00e0*/ 	.word	0x00000008
.L_79:


//--------------------- .nv.info._Z24resetAccelerationsKernelPfS_S_i --------------------------
	.section	.nv.info._Z24resetAccelerationsKernelPfS_S_i,"",@"SHT_CUDA_INFO"
	.sectionflags	@""
	.align	4


	//----- nvinfo : EIATTR_CUDA_API_VERSION
	.align		4
        /*0000*/ 	.byte	0x04, 0x37
        /*0002*/ 	.short	(.L_81 - .L_80)
.L_80:
        /*0004*/ 	.word	0x00000082


	//----- nvinfo : EIATTR_KPARAM_INFO
	.align		4
.L_81:
        /*0008*/ 	.byte	0x04, 0x17
        /*000a*/ 	.short	(.L_83 - .L_82)
.L_82:
        /*000c*/ 	.word	0x00000000
        /*0010*/ 	.short	0x0003
        /*0012*/ 	.short	0x0018
        /*0014*/ 	.byte	0x00, 0xf0, 0x11, 0x00


	//----- nvinfo : EIATTR_KPARAM_INFO
	.align		4
.L_83:
        /*0018*/ 	.byte	0x04, 0x17
        /*001a*/ 	.short	(.L_85 - .L_84)
.L_84:
        /*001c*/ 	.word	0x00000000
        /*0020*/ 	.short	0x0002
        /*0022*/ 	.short	0x0010
        /*0024*/ 	.byte	0x00, 0xf5, 0x21, 0x00


	//----- nvinfo : EIATTR_KPARAM_INFO
	.align		4
.L_85:
        /*0028*/ 	.byte	0x04, 0x17
        /*002a*/ 	.short	(.L_87 - .L_86)
.L_86:
        /*002c*/ 	.word	0x00000000
        /*0030*/ 	.short	0x0001
        /*0032*/ 	.short	0x0008
        /*0034*/ 	.byte	0x00, 0xf5, 0x21, 0x00


	//----- nvinfo : EIATTR_KPARAM_INFO
	.align		4
.L_87:
        /*0038*/ 	.byte	0x04, 0x17
        /*003a*/ 	.short	(.L_89 - .L_88)
.L_88:
        /*003c*/ 	.word	0x00000000
        /*0040*/ 	.short	0x0000
        /*0042*/ 	.short	0x0000
        /*0044*/ 	.byte	0x00, 0xf5, 0x21, 0x00


	//----- nvinfo : EIATTR_SPARSE_MMA_MASK
	.align		4
.L_89:
        /*0048*/ 	.byte	0x03, 0x50
        /*004a*/ 	.short	0x0000


	//----- nvinfo : EIATTR_MAXREG_COUNT
	.align		4
        /*004c*/ 	.byte	0x03, 0x1b
        /*004e*/ 	.short	0x00ff


	//----- nvinfo : EIATTR_MERCURY_ISA_VERSION
	.align		4
        /*0050*/ 	.byte	0x03, 0x5f
        /*0052*/ 	.short	0x0101


	//----- nvinfo : EIATTR_VRC_CTA_INIT_COUNT
	.align		4
        /*0054*/ 	.byte	0x02, 0x4a
	.zero		1
	.zero		1


	//----- nvinfo : EIATTR_EXIT_INSTR_OFFSETS
	.align		4
        /*0058*/ 	.byte	0x04, 0x1c
        /*005a*/ 	.short	(.L_91 - .L_90)


	//   ....[0]....
.L_90:
        /*005c*/ 	.word	0x00000070


	//   ....[1]....
        /*0060*/ 	.word	0x00000120


	//----- nvinfo : EIATTR_CBANK_PARAM_SIZE
	.align		4
.L_91:
        /*0064*/ 	.byte	0x03, 0x19
        /*0066*/ 	.short	0x001c


	//----- nvinfo : EIATTR_PARAM_CBANK
	.align		4
        /*0068*/ 	.byte	0x04, 0x0a
        /*006a*/ 	.short	(.L_93 - .L_92)
	.align		4
.L_92:
        /*006c*/ 	.word	index@(.nv.constant0._Z24resetAccelerationsKernelPfS_S_i)
        /*0070*/ 	.short	0x0380
        /*0072*/ 	.short	0x001c


	//----- nvinfo : EIATTR_SW_WAR
	.align		4
.L_93:
        /*0074*/ 	.byte	0x04, 0x36
        /*0076*/ 	.short	(.L_95 - .L_94)
.L_94:
        /*0078*/ 	.word	0x00000008
.L_95:


//--------------------- .nv.callgraph             --------------------------
	.section	.nv.callgraph,"",@"SHT_CUDA_CALLGRAPH"
	.align	4
	.sectionentsize	8
	.align		4
        /*0000*/ 	.word	0x00000000
	.align		4
        /*0004*/ 	.word	0xffffffff
	.align		4
        /*0008*/ 	.word	0x00000000
	.align		4
        /*000c*/ 	.word	0xfffffffe
	.align		4
        /*0010*/ 	.word	0x00000000
	.align		4
        /*0014*/ 	.word	0xfffffffd
	.align		4
        /*0018*/ 	.word	0x00000000
	.align		4
        /*001c*/ 	.word	0xfffffffc


//--------------------- .text._Z31updatePositionsVelocitiesKernelPfS_S_S_S_S_S_S_S_S_fi --------------------------
	.section	.text._Z31updatePositionsVelocitiesKernelPfS_S_S_S_S_S_S_S_S_fi,"ax",@progbits
	.align	128
        .global         _Z31updatePositionsVelocitiesKernelPfS_S_S_S_S_S_S_S_S_fi
        .type           _Z31updatePositionsVelocitiesKernelPfS_S_S_S_S_S_S_S_S_fi,@function
        .size           _Z31updatePositionsVelocitiesKernelPfS_S_S_S_S_S_S_S_S_fi,(.L_x_20 - _Z31updatePositionsVelocitiesKernelPfS_S_S_S_S_S_S_S_S_fi)
        .other          _Z31updatePositionsVelocitiesKernelPfS_S_S_S_S_S_S_S_S_fi,@"STO_CUDA_ENTRY STV_DEFAULT"
_Z31updatePositionsVelocitiesKernelPfS_S_S_S_S_S_S_S_S_fi:
.text._Z31updatePositionsVelocitiesKernelPfS_S_S_S_S_S_S_S_S_fi:
[----:B------:R-:W-:Y:S01]  /*0000*/  LDC R1, c[0x0][0x37c] ;  /* 0x0000df00ff017b82 */ /* 0x000fe20000000800 */
[----:B------:R-:W0:Y:S07]  /*0010*/  S2R R0, SR_TID.X ;  /* 0x0000000000007919 */ /* 0x000e2e0000002100 */
[----:B------:R-:W0:Y:S01]  /*0020*/  S2UR UR4, SR_CTAID.X ;  /* 0x00000000000479c3 */ /* 0x000e220000002500 */
[----:B------:R-:W1:Y:S07]  /*0030*/  LDCU UR5, c[0x0][0x3d4] ;  /* 0x00007a80ff0577ac */ /* 0x000e6e0008000800 */
[----:B------:R-:W0:Y:S02]  /*0040*/  LDC R19, c[0x0][0x360] ;  /* 0x0000d800ff137b82 */ /* 0x000e240000000800 */
[----:B0-----:R-:W-:-:S05]  /*0050*/  IMAD R19, R19, UR4, R0 ;  /* 0x0000000413137c24 */ /* 0x001fca000f8e0200 */
[----:B-1----:R-:W-:-:S13]  /*0060*/  ISETP.GE.AND P0, PT, R19, UR5, PT ;  /* 0x0000000513007c0c */ /* 0x002fda000bf06270 */
[----:B------:R-:W-:Y:S05]  /*0070*/  @P0 EXIT ;  /* 0x000000000000094d */ /* 0x000fea0003800000 */
[----:B------:R-:W0:Y:S01]  /*0080*/  LDC.64 R22, c[0x0][0x3b8] ;  /* 0x0000ee00ff167b82 */ /* 0x000e220000000a00 */
[----:B------:R-:W1:Y:S01]  /*0090*/  LDCU.64 UR4, c[0x0][0x358] ;  /* 0x00006b00ff0477ac */ /* 0x000e620008000a00 */
[----:B------:R-:W2:Y:S06]  /*00a0*/  LDCU UR6, c[0x0][0x3d0] ;  /* 0x00007a00ff0677ac */ /* 0x000eac0008000800 */
[----:B------:R-:W3:Y:S08]  /*00b0*/  LDC.64 R2, c[0x0][0x3a0] ;  /* 0x0000e800ff027b82 */ /* 0x000ef00000000a00 */
[----:B------:R-:W4:Y:S08]  /*00c0*/  LDC.64 R24, c[0x0][0x3c0] ;  /* 0x0000f000ff187b82 */ /* 0x000f300000000a00 */
[----:B------:R-:W5:Y:S01]  /*00d0*/  LDC.64 R4, c[0x0][0x3a8] ;  /* 0x0000ea00ff047b82 */ /* 0x000f620000000a00 */
[----:B0-----:R-:W-:-:S05]  /*00e0*/  IMAD.WIDE R22, R19, 0x4, R22 ;  /* 0x0000000413167825 */ /* 0x001fca00078e0216 */
[----:B-1----:R-:W2:Y:S02]  /*00f0*/  LDG.E R0, desc[UR4][R22.64] ;  /* 0x0000000416007981 */ /* 0x002ea4000c1e1900 */
[----:B------:R-:W0:Y:S08]  /*0100*/  LDC.64 R26, c[0x0][0x3c8] ;  /* 0x0000f200ff1a7b82 */ /* 0x000e300000000a00 */
[----:B------:R-:W1:Y:S08]  /*0110*/  LDC.64 R6, c[0x0][0x3b0] ;  /* 0x0000ec00ff067b82 */ /* 0x000e700000000a00 */
[----:B------:R-:W1:Y:S08]  /*0120*/  LDC.64 R10, c[0x0][0x388] ;  /* 0x0000e200ff0a7b82 */ /* 0x000e700000000a00 */
[----:B------:R-:W1:Y:S08]  /*0130*/  LDC.64 R12, c[0x0][0x390] ;  /* 0x0000e400ff0c7b82 */ /* 0x000e700000000a00 */
[----:B------:R-:W1:Y:S01]  /*0140*/  LDC.64 R8, c[0x0][0x398] ;  /* 0x0000e600ff087b82 */ /* 0x000e620000000a00 */
[----:B---3--:R-:W-:-:S04]  /*0150*/  IMAD.WIDE R2, R19, 0x4, R2 ;  /* 0x0000000413027825 */ /* 0x008fc800078e0202 */
[C---:B----4-:R-:W-:Y:S01]  /*0160*/  IMAD.WIDE R24, R19.reuse, 0x4, R24 ;  /* 0x0000000413187825 */ /* 0x050fe200078e0218 */
[----:B------:R-:W2:Y:S03]  /*0170*/  LDG.E R15, desc[UR4][R2.64] ;  /* 0x00000004020f7981 */ /* 0x000ea6000c1e1900 */
[C---:B-----5:R-:W-:Y:S01]  /*0180*/  IMAD.WIDE R4, R19.reuse, 0x4, R4 ;  /* 0x0000000413047825 */ /* 0x060fe200078e0204 */
[----:B------:R-:W3:Y:S03]  /*0190*/  LDG.E R21, desc[UR4][R24.64] ;  /* 0x0000000418157981 */ /* 0x000ee6000c1e1900 */
[C---:B0-----:R-:W-:Y:S01]  /*01a0*/  IMAD.WIDE R26, R19.reuse, 0x4, R26 ;  /* 0x00000004131a7825 */ /* 0x041fe200078e021a */
[----:B------:R-:W3:Y:S03]  /*01b0*/  LDG.E R16, desc[UR4][R4.64] ;  /* 0x0000000404107981 */ /* 0x000ee6000c1e1900 */
[C---:B-1----:R-:W-:Y:S01]  /*01c0*/  IMAD.WIDE R6, R19.reuse, 0x4, R6 ;  /* 0x0000000413067825 */ /* 0x042fe200078e0206 */
[----:B------:R-:W4:Y:S04]  /*01d0*/  LDG.E R14, desc[UR4][R26.64] ;  /* 0x000000041a0e7981 */ /* 0x000f28000c1e1900 */
[----:B------:R-:W4:Y:S01]  /*01e0*/  LDG.E R17, desc[UR4][R6.64] ;  /* 0x0000000406117981 */ /* 0x000f22000c1e1900 */
[----:B------:R-:W-:-:S04]  /*01f0*/  IMAD.WIDE R10, R19, 0x4, R10 ;  /* 0x00000004130a7825 */ /* 0x000fc800078e020a */
[C---:B------:R-:W-:Y:S01]  /*0200*/  IMAD.WIDE R12, R19.reuse, 0x4, R12 ;  /* 0x00000004130c7825 */ /* 0x040fe200078e020c */
[----:B------:R-:W5:Y:S03]  /*0210*/  LDG.E R20, desc[UR4][R10.64] ;  /* 0x000000040a147981 */ /* 0x000f66000c1e1900 */
[----:B------:R-:W-:Y:S02]  /*0220*/  IMAD.WIDE R8, R19, 0x4, R8 ;  /* 0x0000000413087825 */ /* 0x000fe400078e0208 */
[----:B------:R-:W5:Y:S04]  /*0230*/  LDG.E R19, desc[UR4][R12.64] ;  /* 0x000000040c137981 */ /* 0x000f68000c1e1900 */
[----:B------:R-:W5:Y:S01]  /*0240*/  LDG.E R18, desc[UR4][R8.64] ;  /* 0x0000000408127981 */ /* 0x000f62000c1e1900 */
[----:B--2---:R-:W-:-:S04]  /*0250*/  FFMA R0, R0, UR6, R15 ;  /* 0x0000000600007c23 */ /* 0x004fc8000800000f */
[----:B------:R-:W-:Y:S01]  /*0260*/  FADD R15, R15, R0 ;  /* 0x000000000f0f7221 */ /* 0x000fe20000000000 */
[----:B---3--:R-:W-:-:S03]  /*0270*/  FFMA R21, R21, UR6, R16 ;  /* 0x0000000615157c23 */ /* 0x008fc60008000010 */
[----:B------:R-:W-:Y:S01]  /*0280*/  FMUL R15, R15, 0.5 ;  /* 0x3f0000000f0f7820 */ /* 0x000fe20000400000 */
[----:B------:R-:W-:Y:S01]  /*0290*/  FADD R16, R16, R21 ;  /* 0x0000001510107221 */ /* 0x000fe20000000000 */
[----:B----4-:R-:W-:-:S03]  /*02a0*/  FFMA R14, R14, UR6, R17 ;  /* 0x000000060e0e7c23 */ /* 0x010fc60008000011 */
[----:B------:R-:W-:Y:S01]  /*02b0*/  FMUL R16, R16, 0.5 ;  /* 0x3f00000010107820 */ /* 0x000fe20000400000 */
[----:B------:R-:W-:Y:S01]  /*02c0*/  FADD R17, R17, R14 ;  /* 0x0000000e11117221 */ /* 0x000fe20000000000 */
[----:B-----5:R-:W-:-:S03]  /*02d0*/  FFMA R15, R15, UR6, R20 ;  /* 0x000000060f0f7c23 */ /* 0x020fc60008000014 */
[----:B------:R-:W-:Y:S01]  /*02e0*/  FMUL R17, R17, 0.5 ;  /* 0x3f00000011117820 */ /* 0x000fe20000400000 */
[----:B------:R-:W-:Y:S01]  /*02f0*/  FFMA R19, R16, UR6, R19 ;  /* 0x0000000610137c23 */ /* 0x000fe20008000013 */
[----:B------:R-:W-:Y:S02]  /*0300*/  STG.E desc[UR4][R10.64], R15 ;  /* 0x0000000f0a007986 */ /* 0x000fe4000c101904 */
[----:B------:R-:W-:Y:S02]  /*0310*/  FFMA R17, R17, UR6, R18 ;  /* 0x0000000611117c23 */ /* 0x000fe40008000012 */
[----:B------:R-:W-:Y:S04]  /*0320*/  STG.E desc[UR4][R12.64], R19 ;  /* 0x000000130c007986 */ /* 0x000fe8000c101904 */
[----:B------:R-:W-:Y:S04]  /*0330*/  STG.E desc[UR4][R8.64], R17 ;  /* 0x0000001108007986 */ /* 0x000fe8000c101904 */
[----:B------:R-:W-:Y:S04]  /*0340*/  STG.E desc[UR4][R2.64], R0 ;  /* 0x0000000002007986 */ /* 0x000fe8000c101904 */
[----:B------:R-:W-:Y:S04]  /*0350*/  STG.E desc[UR4][R4.64], R21 ;  /* 0x0000001504007986 */ /* 0x000fe8000c101904 */
[----:B------:R-:W-:Y:S01]  /*0360*/  STG.E desc[UR4][R6.64], R14 ;  /* 0x0000000e06007986 */ /* 0x000fe2000c101904 */
[----:B------:R-:W-:Y:S05]  /*0370*/  EXIT ;  /* 0x000000000000794d */ /* 0x000fea0003800000 */
.L_x_0:
[----:B------:R-:W-:-:S00]  /*0380*/  BRA `(.L_x_0) ;  /* 0xfffffffc00fc7947 */ /* 0x000fc0000383ffff */
[----:B------:R-:W-:-:S00]  /*0390*/  NOP ;  /* 0x0000000000007918 */ /* 0x000fc00000000000 */
        /* <DEDUP_REMOVED lines=14> */
.L_x_20:


//--------------------- .text._Z26computeAccelerationsKernelPfS_S_S_S_S_S_ffi --------------------------
	.section	.text._Z26computeAccelerationsKernelPfS_S_S_S_S_S_ffi,"ax",@progbits
	.align	128
        .global         _Z26computeAccelerationsKernelPfS_S_S_S_S_S_ffi
        .type           _Z26computeAccelerationsKernelPfS_S_S_S_S_S_ffi,@function
        .size           _Z26computeAccelerationsKernelPfS_S_S_S_S_S_ffi,(.L_x_21 - _Z26computeAccelerationsKernelPfS_S_S_S_S_S_ffi)
        .other          _Z26computeAccelerationsKernelPfS_S_S_S_S_S_ffi,@"STO_CUDA_ENTRY STV_DEFAULT"
_Z26computeAccelerationsKernelPfS_S_S_S_S_S_ffi:
.text._Z26computeAccelerationsKernelPfS_S_S_S_S_S_ffi:
        /* <DEDUP_REMOVED lines=10> */
[----:B------:R-:W2:Y:S06]  /*00a0*/  LDCU.64 UR20, c[0x0][0x3b8] ;  /* 0x00007700ff1477ac */ /* 0x000eac0008000a00 */
[----:B------:R-:W3:Y:S08]  /*00b0*/  LDC.64 R4, c[0x0][0x390] ;  /* 0x0000e400ff047b82 */ /* 0x000ef00000000a00 */
[----:B------:R-:W4:Y:S01]  /*00c0*/  LDC.64 R2, c[0x0][0x398] ;  /* 0x0000e600ff027b82 */ /* 0x000f220000000a00 */
[----:B0-----:R-:W-:-:S05]  /*00d0*/  IMAD.WIDE R8, R17, 0x4, R6 ;  /* 0x0000000411087825 */ /* 0x001fca00078e0206 */
[----:B-1----:R0:W5:Y:S01]  /*00e0*/  LDG.E R16, desc[UR16][R8.64] ;  /* 0x0000001008107981 */ /* 0x002162000c1e1900 */
[----:B---3--:R-:W-:-:S05]  /*00f0*/  IMAD.WIDE R10, R17, 0x4, R4 ;  /* 0x00000004110a7825 */ /* 0x008fca00078e0204 */
[----:B------:R0:W5:Y:S01]  /*0100*/  LDG.E R18, desc[UR16][R10.64] ;  /* 0x000000100a127981 */ /* 0x000162000c1e1900 */
[----:B----4-:R-:W-:-:S05]  /*0110*/  IMAD.WIDE R12, R17, 0x4, R2 ;  /* 0x00000004110c7825 */ /* 0x010fca00078e0202 */
[----:B------:R0:W5:Y:S01]  /*0120*/  LDG.E R19, desc[UR16][R12.64] ;  /* 0x000000100c137981 */ /* 0x000162000c1e1900 */
[----:B------:R-:W-:Y:S01]  /*0130*/  ISETP.GE.AND P0, PT, R17, 0x1, PT ;  /* 0x000000011100780c */ /* 0x000fe20003f06270 */
[----:B------:R-:W-:Y:S01]  /*0140*/  BSSY.RECONVERGENT B0, `(.L_x_1) ;  /* 0x00000e3000007945 */ /* 0x000fe20003800200 */
[----:B------:R-:W-:Y:S02]  /*0150*/  HFMA2 R28, -RZ, RZ, 0, 0 ;  /* 0x00000000ff1c7431 */ /* 0x000fe400000001ff */
[----:B------:R-:W-:Y:S01]  /*0160*/  HFMA2 R26, -RZ, RZ, 0, 0 ;  /* 0x00000000ff1a7431 */ /* 0x000fe200000001ff */
[----:B------:R-:W-:Y:S02]  /*0170*/  MOV R21, RZ ;  /* 0x000000ff00157202 */ /* 0x000fe40000000f00 */
[----:B------:R-:W-:-:S06]  /*0180*/  MOV R23, RZ ;  /* 0x000000ff00177202 */ /* 0x000fcc0000000f00 */
[----:B0-2---:R-:W-:Y:S05]  /*0190*/  @!P0 BRA `(.L_x_2) ;  /* 0x0000000c00748947 */ /* 0x005fea0003800000 */
[----:B------:R-:W-:Y:S01]  /*01a0*/  VIMNMX R21, PT, PT, R17, UR18, PT ;  /* 0x0000001211157c48 */ /* 0x000fe2000bfe0100 */
[----:B------:R-:W-:Y:S01]  /*01b0*/  BSSY.RECONVERGENT B1, `(.L_x_3) ;  /* 0x0000083000017945 */ /* 0x000fe20003800200 */
[----:B------:R-:W-:Y:S02]  /*01c0*/  MOV R23, RZ ;  /* 0x000000ff00177202 */ /* 0x000fe40000000f00 */
[----:B------:R-:W-:Y:S02]  /*01d0*/  ISETP.GE.AND P0, PT, R21, 0x4, PT ;  /* 0x000000041500780c */ /* 0x000fe40003f06270 */
[----:B------:R-:W-:Y:S02]  /*01e0*/  MOV R9, RZ ;  /* 0x000000ff00097202 */ /* 0x000fe40000000f00 */
[----:B------:R-:W-:Y:S02]  /*01f0*/  MOV R26, RZ ;  /* 0x000000ff001a7202 */ /* 0x000fe40000000f00 */
[----:B------:R-:W-:-:S02]  /*0200*/  MOV R28, RZ ;  /* 0x000000ff001c7202 */ /* 0x000fc40000000f00 */
[----:B------:R-:W-:-:S05]  /*0210*/  VIMNMX R21, PT, PT, R21, 0x1, !PT ;  /* 0x0000000115157848 */ /* 0x000fca0007fe0100 */
[----:B------:R-:W-:Y:S05]  /*0220*/  @!P0 BRA `(.L_x_4) ;  /* 0x0000000400ec8947 */ /* 0x000fea0003800000 */
[----:B------:R-:W0:Y:S01]  /*0230*/  LDCU.128 UR4, c[0x0][0x380] ;  /* 0x00007000ff0477ac */ /* 0x000e220008000c00 */
[----:B------:R-:W-:Y:S01]  /*0240*/  LOP3.LUT R0, R21, 0x7ffffffc, RZ, 0xc0, !PT ;  /* 0x7ffffffc15007812 */ /* 0x000fe200078ec0ff */
[----:B------:R-:W-:Y:S01]  /*0250*/  HFMA2 R23, -RZ, RZ, 0, 0 ;  /* 0x00000000ff177431 */ /* 0x000fe200000001ff */
[----:B------:R-:W-:Y:S01]  /*0260*/  BSSY.RECONVERGENT B2, `(.L_x_5) ;  /* 0x0000076000027945 */ /* 0x000fe20003800200 */
[----:B------:R-:W1:Y:S01]  /*0270*/  LDCU.128 UR12, c[0x0][0x390] ;  /* 0x00007200ff0c77ac */ /* 0x000e620008000c00 */
[----:B------:R-:W-:Y:S01]  /*0280*/  IADD3 R30, PT, PT, -R0, RZ, RZ ;  /* 0x000000ff001e7210 */ /* 0x000fe20007ffe1ff */
[----:B0-----:R-:W-:Y:S02]  /*0290*/  UIADD3 UR10, UP0, UPT, UR6, 0x8, URZ ;  /* 0x00000008060a7890 */ /* 0x001fe4000ff1e0ff */
[----:B------:R-:W-:Y:S02]  /*02a0*/  UIADD3 UR4, UP3, UPT, UR4, 0x8, URZ ;  /* 0x0000000804047890 */ /* 0x000fe4000ff7e0ff */
[----:B-1----:R-:W-:-:S02]  /*02b0*/  UIADD3 UR8, UP1, UPT, UR12, 0x8, URZ ;  /* 0x000000080c087890 */ /* 0x002fc4000ff3e0ff */
[----:B------:R-:W-:Y:S01]  /*02c0*/  UIADD3 UR6, UP2, UPT, UR14, 0x8, URZ ;  /* 0x000000080e067890 */ /* 0x000fe2000ff5e0ff */
[----:B------:R-:W-:Y:S01]  /*02d0*/  MOV R10, UR10 ;  /* 0x0000000a000a7c02 */ /* 0x000fe20008000f00 */
[----:B------:R-:W-:Y:S01]  /*02e0*/  UIADD3.X UR11, UPT, UPT, URZ, UR7, URZ, UP0, !UPT ;  /* 0x00000007ff0b7290 */ /* 0x000fe200087fe4ff */
[----:B------:R-:W-:Y:S01]  /*02f0*/  MOV R8, UR4 ;  /* 0x0000000400087c02 */ /* 0x000fe20008000f00 */
[----:B------:R-:W-:Y:S01]  /*0300*/  UIADD3.X UR5, UPT, UPT, URZ, UR5, URZ, UP3, !UPT ;  /* 0x00000005ff057290 */ /* 0x000fe20009ffe4ff */
[----:B------:R-:W-:Y:S01]  /*0310*/  MOV R12, UR8 ;  /* 0x00000008000c7c02 */ /* 0x000fe20008000f00 */
[----:B------:R-:W-:Y:S01]  /*0320*/  UIADD3.X UR9, UPT, UPT, URZ, UR13, URZ, UP1, !UPT ;  /* 0x0000000dff097290 */ /* 0x000fe20008ffe4ff */
[----:B------:R-:W-:Y:S01]  /*0330*/  MOV R14, UR6 ;  /* 0x00000006000e7c02 */ /* 0x000fe20008000f00 */
[----:B------:R-:W-:Y:S01]  /*0340*/  UIADD3.X UR7, UPT, UPT, URZ, UR15, URZ, UP2, !UPT ;  /* 0x0000000fff077290 */ /* 0x000fe200097fe4ff */
[----:B------:R-:W-:Y:S02]  /*0350*/  MOV R11, UR11 ;  /* 0x0000000b000b7c02 */ /* 0x000fe40008000f00 */
[----:B------:R-:W-:-:S02]  /*0360*/  MOV R9, UR5 ;  /* 0x0000000500097c02 */ /* 0x000fc40008000f00 */
[----:B------:R-:W-:Y:S02]  /*0370*/  MOV R13, UR9 ;  /* 0x00000009000d7c02 */ /* 0x000fe40008000f00 */
[----:B------:R-:W-:-:S07]  /*0380*/  MOV R15, UR7 ;  /* 0x00000007000f7c02 */ /* 0x000fce0008000f00 */
.L_x_6:
[----:B------:R-:W2:Y:S04]  /*0390*/  LDG.E R25, desc[UR16][R12.64+-0x8] ;  /* 0xfffff8100c197981 */ /* 0x000ea8000c1e1900 */
[----:B------:R-:W3:Y:S04]  /*03a0*/  LDG.E R35, desc[UR16][R10.64+-0x8] ;  /* 0xfffff8100a237981 */ /* 0x000ee8000c1e1900 */
[----:B------:R-:W4:Y:S04]  /*03b0*/  LDG.E R34, desc[UR16][R14.64+-0x8] ;  /* 0xfffff8100e227981 */ /* 0x000f28000c1e1900 */
[----:B------:R-:W4:Y:S04]  /*03c0*/  LDG.E R20, desc[UR16][R8.64+-0x8] ;  /* 0xfffff81008147981 */ /* 0x000f28000c1e1900 */
[----:B------:R-:W4:Y:S04]  /*03d0*/  LDG.E R33, desc[UR16][R12.64+-0x4] ;  /* 0xfffffc100c217981 */ /* 0x000f28000c1e1900 */
[----:B------:R-:W4:Y:S04]  /*03e0*/  LDG.E R29, desc[UR16][R10.64+-0x4] ;  /* 0xfffffc100a1d7981 */ /* 0x000f28000c1e1900 */
[----:B------:R-:W4:Y:S04]  /*03f0*/  LDG.E R24, desc[UR16][R14.64+-0x4] ;  /* 0xfffffc100e187981 */ /* 0x000f28000c1e1900 */
[----:B------:R-:W4:Y:S01]  /*0400*/  LDG.E R27, desc[UR16][R8.64+-0x4] ;  /* 0xfffffc10081b7981 */ /* 0x000f22000c1e1900 */
[----:B--2--5:R-:W-:Y:S01]  /*0410*/  FADD R31, -R18, R25 ;  /* 0x00000019121f7221 */ /* 0x024fe20000000100 */
[----:B---3--:R-:W-:-:S03]  /*0420*/  FADD R25, -R16, R35 ;  /* 0x0000002310197221 */ /* 0x008fc60000000100 */
[----:B------:R-:W-:Y:S01]  /*0430*/  FMUL R22, R31, R31 ;  /* 0x0000001f1f167220 */ /* 0x000fe20000400000 */
[----:B----4-:R-:W-:-:S03]  /*0440*/  FADD R34, -R19, R34 ;  /* 0x0000002213227221 */ /* 0x010fc60000000100 */
[----:B------:R-:W-:Y:S01]  /*0450*/  FFMA R35, R25, R25, R22 ;  /* 0x0000001919237223 */ /* 0x000fe20000000016 */
[----:B------:R-:W-:-:S03]  /*0460*/  FMUL R20, R20, UR20 ;  /* 0x0000001414147c20 */ /* 0x000fc60008400000 */
[----:B------:R-:W-:-:S04]  /*0470*/  FFMA R35, R34, R34, R35 ;  /* 0x0000002222237223 */ /* 0x000fc80000000023 */
[----:B------:R-:W-:-:S05]  /*0480*/  FADD R36, R35, UR21 ;  /* 0x0000001523247e21 */ /* 0x000fca0008000000 */
[----:B------:R-:W-:Y:S01]  /*0490*/  FSETP.GEU.AND P0, PT, |R36|, 1.175494350822287508e-38, PT ;  /* 0x008000002400780b */ /* 0x000fe20003f0e200 */
[----:B------:R-:W-:-:S12]  /*04a0*/  FADD R24, -R19, R24 ;  /* 0x0000001813187221 */ /* 0x000fd80000000100 */
[----:B------:R-:W-:-:S04]  /*04b0*/  @!P0 FMUL R36, R36, 16777216 ;  /* 0x4b80000024248820 */ /* 0x000fc80000400000 */
[----:B------:R-:W0:Y:S02]  /*04c0*/  MUFU.RSQ R22, R36 ;  /* 0x0000002400167308 */ /* 0x000e240000001400 */
[----:B0-----:R-:W-:-:S04]  /*04d0*/  @!P0 FMUL R22, R22, 4096 ;  /* 0x4580000016168820 */ /* 0x001fc80000400000 */
[----:B------:R-:W-:-:S04]  /*04e0*/  FMUL R35, R22, R22 ;  /* 0x0000001616237220 */ /* 0x000fc80000400000 */
[----:B------:R-:W-:Y:S01]  /*04f0*/  FMUL R35, R22, R35 ;  /* 0x0000002316237220 */ /* 0x000fe20000400000 */
[----:B------:R-:W-:Y:S02]  /*0500*/  FADD R22, -R18, R33 ;  /* 0x0000002112167221 */ /* 0x000fe40000000100 */
[----:B------:R-:W2:Y:S01]  /*0510*/  LDG.E R33, desc[UR16][R12.64] ;  /* 0x000000100c217981 */ /* 0x000ea2000c1e1900 */
[----:B------:R-:W-:-:S04]  /*0520*/  FMUL R35, R35, R20 ;  /* 0x0000001423237220 */ /* 0x000fc80000400000 */
[-C--:B------:R-:W-:Y:S01]  /*0530*/  FFMA R20, R25, R35.reuse, R28 ;  /* 0x0000002319147223 */ /* 0x080fe2000000001c */
[----:B------:R-:W-:Y:S01]  /*0540*/  FADD R25, -R16, R29 ;  /* 0x0000001d10197221 */ /* 0x000fe20000000100 */
[----:B------:R-:W-:Y:S01]  /*0550*/  FMUL R28, R22, R22 ;  /* 0x00000016161c7220 */ /* 0x000fe20000400000 */
[----:B------:R-:W-:-:S03]  /*0560*/  FFMA R32, R31, R35, R26 ;  /* 0x000000231f207223 */ /* 0x000fc6000000001a */
[----:B------:R-:W-:Y:S01]  /*0570*/  FFMA R29, R25, R25, R28 ;  /* 0x00000019191d7223 */ /* 0x000fe2000000001c */
[----:B------:R0:W3:Y:S03]  /*0580*/  LDG.E R31, desc[UR16][R12.64+0x4] ;  /* 0x000004100c1f7981 */ /* 0x0000e6000c1e1900 */
[----:B------:R-:W-:Y:S01]  /*0590*/  FFMA R26, R24, R24, R29 ;  /* 0x00000018181a7223 */ /* 0x000fe2000000001d */
[----:B------:R-:W4:Y:S04]  /*05a0*/  LDG.E R28, desc[UR16][R14.64] ;  /* 0x000000100e1c7981 */ /* 0x000f28000c1e1900 */
[----:B------:R-:W3:Y:S01]  /*05b0*/  LDG.E R29, desc[UR16][R10.64] ;  /* 0x000000100a1d7981 */ /* 0x000ee2000c1e1900 */
[----:B------:R-:W-:-:S05]  /*05c0*/  FADD R36, R26, UR21 ;  /* 0x000000151a247e21 */ /* 0x000fca0008000000 */
[----:B------:R-:W-:-:S13]  /*05d0*/  FSETP.GEU.AND P0, PT, |R36|, 1.175494350822287508e-38, PT ;  /* 0x008000002400780b */ /* 0x000fda0003f0e200 */
[----:B------:R-:W-:-:S04]  /*05e0*/  @!P0 FMUL R36, R36, 16777216 ;  /* 0x4b80000024248820 */ /* 0x000fc80000400000 */
[----:B------:R-:W1:Y:S01]  /*05f0*/  MUFU.RSQ R26, R36 ;  /* 0x00000024001a7308 */ /* 0x000e620000001400 */
[----:B------:R-:W-:Y:S01]  /*0600*/  FFMA R35, R34, R35, R23 ;  /* 0x0000002322237223 */ /* 0x000fe20000000017 */
[----:B-1----:R-:W-:-:S04]  /*0610*/  @!P0 FMUL R26, R26, 4096 ;  /* 0x458000001a1a8820 */ /* 0x002fc80000400000 */
[----:B------:R-:W-:-:S04]  /*0620*/  FMUL R23, R26, R26 ;  /* 0x0000001a1a177220 */ /* 0x000fc80000400000 */
[----:B------:R-:W-:Y:S01]  /*0630*/  FMUL R23, R26, R23 ;  /* 0x000000171a177220 */ /* 0x000fe20000400000 */
[----:B------:R-:W-:Y:S02]  /*0640*/  FMUL R26, R27, UR20 ;  /* 0x000000141b1a7c20 */ /* 0x000fe40008400000 */
[----:B------:R-:W4:Y:S02]  /*0650*/  LDG.E R27, desc[UR16][R10.64+0x4] ;  /* 0x000004100a1b7981 */ /* 0x000f24000c1e1900 */
[----:B------:R-:W-:Y:S02]  /*0660*/  FMUL R37, R23, R26 ;  /* 0x0000001a17257220 */ /* 0x000fe40000400000 */
[----:B------:R1:W4:Y:S02]  /*0670*/  LDG.E R26, desc[UR16][R14.64+0x4] ;  /* 0x000004100e1a7981 */ /* 0x000324000c1e1900 */
[-C--:B------:R-:W-:Y:S02]  /*0680*/  FFMA R20, R25, R37.reuse, R20 ;  /* 0x0000002519147223 */ /* 0x080fe40000000014 */
[----:B------:R-:W4:Y:S04]  /*0690*/  LDG.E R25, desc[UR16][R8.64] ;  /* 0x0000001008197981 */ /* 0x000f28000c1e1900 */
[----:B------:R1:W4:Y:S01]  /*06a0*/  LDG.E R23, desc[UR16][R8.64+0x4] ;  /* 0x0000041008177981 */ /* 0x000322000c1e1900 */
[-C--:B------:R-:W-:Y:S01]  /*06b0*/  FFMA R22, R22, R37.reuse, R32 ;  /* 0x0000002516167223 */ /* 0x080fe20000000020 */
[----:B------:R-:W-:Y:S01]  /*06c0*/  FFMA R24, R24, R37, R35 ;  /* 0x0000002518187223 */ /* 0x000fe20000000023 */
[----:B------:R-:W-:-:S02]  /*06d0*/  IADD3 R30, PT, PT, R30, 0x4, RZ ;  /* 0x000000041e1e7810 */ /* 0x000fc40007ffe0ff */
[----:B0-----:R-:W-:Y:S02]  /*06e0*/  IADD3 R12, P1, PT, R12, 0x10, RZ ;  /* 0x000000100c0c7810 */ /* 0x001fe40007f3e0ff */
[----:B-1----:R-:W-:Y:S02]  /*06f0*/  IADD3 R14, P2, PT, R14, 0x10, RZ ;  /* 0x000000100e0e7810 */ /* 0x002fe40007f5e0ff */
[----:B------:R-:W-:Y:S02]  /*0700*/  IADD3.X R13, PT, PT, RZ, R13, RZ, P1, !PT ;  /* 0x0000000dff0d7210 */ /* 0x000fe40000ffe4ff */
[----:B------:R-:W-:Y:S02]  /*0710*/  IADD3 R8, P1, PT, R8, 0x10, RZ ;  /* 0x0000001008087810 */ /* 0x000fe40007f3e0ff */
[----:B------:R-:W-:Y:S02]  /*0720*/  IADD3.X R15, PT, PT, RZ, R15, RZ, P2, !PT ;  /* 0x0000000fff0f7210 */ /* 0x000fe400017fe4ff */
[----:B------:R-:W-:Y:S01]  /*0730*/  IADD3.X R9, PT, PT, RZ, R9, RZ, P1, !PT ;  /* 0x00000009ff097210 */ /* 0x000fe20000ffe4ff */
[----:B--2---:R-:W-:-:S04]  /*0740*/  FADD R33, -R18, R33 ;  /* 0x0000002112217221 */ /* 0x004fc80000000100 */
[----:B------:R-:W-:Y:S01]  /*0750*/  FMUL R32, R33, R33 ;  /* 0x0000002121207220 */ /* 0x000fe20000400000 */
[----:B---3--:R-:W-:Y:S01]  /*0760*/  FADD R35, -R16, R29 ;  /* 0x0000001d10237221 */ /* 0x008fe20000000100 */
[----:B----4-:R-:W-:-:S03]  /*0770*/  FADD R29, -R19, R28 ;  /* 0x0000001c131d7221 */ /* 0x010fc60000000100 */
[----:B------:R-:W-:-:S04]  /*0780*/  FFMA R32, R35, R35, R32 ;  /* 0x0000002323207223 */ /* 0x000fc80000000020 */
[----:B------:R-:W-:-:S04]  /*0790*/  FFMA R32, R29, R29, R32 ;  /* 0x0000001d1d207223 */ /* 0x000fc80000000020 */
[----:B------:R-:W-:-:S05]  /*07a0*/  FADD R34, R32, UR21 ;  /* 0x0000001520227e21 */ /* 0x000fca0008000000 */
[----:B------:R-:W-:-:S13]  /*07b0*/  FSETP.GEU.AND P0, PT, |R34|, 1.175494350822287508e-38, PT ;  /* 0x008000002200780b */ /* 0x000fda0003f0e200 */
[----:B------:R-:W-:-:S04]  /*07c0*/  @!P0 FMUL R34, R34, 16777216 ;  /* 0x4b80000022228820 */ /* 0x000fc80000400000 */
[----:B------:R-:W0:Y:S01]  /*07d0*/  MUFU.RSQ R32, R34 ;  /* 0x0000002200207308 */ /* 0x000e220000001400 */
[----:B------:R-:W-:Y:S01]  /*07e0*/  FADD R31, -R18, R31 ;  /* 0x0000001f121f7221 */ /* 0x000fe20000000100 */
[----:B0-----:R-:W-:-:S04]  /*07f0*/  @!P0 FMUL R32, R32, 4096 ;  /* 0x4580000020208820 */ /* 0x001fc80000400000 */
[----:B------:R-:W-:Y:S01]  /*0800*/  FMUL R37, R32, R32 ;  /* 0x0000002020257220 */ /* 0x000fe20000400000 */
[----:B------:R-:W-:-:S03]  /*0810*/  FADD R28, -R16, R27 ;  /* 0x0000001b101c7221 */ /* 0x000fc60000000100 */
[----:B------:R-:W-:Y:S01]  /*0820*/  FMUL R32, R32, R37 ;  /* 0x0000002520207220 */ /* 0x000fe20000400000 */
[----:B------:R-:W-:Y:S01]  /*0830*/  FMUL R37, R31, R31 ;  /* 0x0000001f1f257220 */ /* 0x000fe20000400000 */
[----:B------:R-:W-:-:S03]  /*0840*/  FADD R27, -R19, R26 ;  /* 0x0000001a131b7221 */ /* 0x000fc60000000100 */
[----:B------:R-:W-:-:S04]  /*0850*/  FFMA R26, R28, R28, R37 ;  /* 0x0000001c1c1a7223 */ /* 0x000fc80000000025 */
[----:B------:R-:W-:-:S04]  /*0860*/  FFMA R26, R27, R27, R26 ;  /* 0x0000001b1b1a7223 */ /* 0x000fc8000000001a */
[----:B------:R-:W-:-:S05]  /*0870*/  FADD R36, R26, UR21 ;  /* 0x000000151a247e21 */ /* 0x000fca0008000000 */
[----:B------:R-:W-:-:S13]  /*0880*/  FSETP.GEU.AND P0, PT, |R36|, 1.175494350822287508e-38, PT ;  /* 0x008000002400780b */ /* 0x000fda0003f0e200 */
[----:B------:R-:W-:-:S04]  /*0890*/  @!P0 FMUL R36, R36, 16777216 ;  /* 0x4b80000024248820 */ /* 0x000fc80000400000 */
[----:B------:R-:W0:Y:S01]  /*08a0*/  MUFU.RSQ R26, R36 ;  /* 0x00000024001a7308 */ /* 0x000e220000001400 */
[----:B------:R-:W-:-:S04]  /*08b0*/  FMUL R25, R25, UR20 ;  /* 0x0000001419197c20 */ /* 0x000fc80008400000 */
[----:B------:R-:W-:-:S04]  /*08c0*/  FMUL R25, R32, R25 ;  /* 0x0000001920197220 */ /* 0x000fc80000400000 */
[----:B------:R-:W-:Y:S01]  /*08d0*/  FFMA R22, R33, R25, R22 ;  /* 0x0000001921167223 */ /* 0x000fe20000000016 */
[----:B0-----:R-:W-:Y:S01]  /*08e0*/  @!P0 FMUL R26, R26, 4096 ;  /* 0x458000001a1a8820 */ /* 0x001fe20000400000 */
[----:B------:R-:W-:-:S04]  /*08f0*/  IADD3 R10, P0, PT, R10, 0x10, RZ ;  /* 0x000000100a0a7810 */ /* 0x000fc80007f1e0ff */
[----:B------:R-:W-:Y:S02]  /*0900*/  IADD3.X R11, PT, PT, RZ, R11, RZ, P0, !PT ;  /* 0x0000000bff0b7210 */ /* 0x000fe400007fe4ff */
[----:B------:R-:W-:Y:S01]  /*0910*/  ISETP.NE.AND P0, PT, R30, RZ, PT ;  /* 0x000000ff1e00720c */ /* 0x000fe20003f05270 */
[C---:B------:R-:W-:Y:S01]  /*0920*/  FMUL R33, R26.reuse, R26 ;  /* 0x0000001a1a217220 */ /* 0x040fe20000400000 */
[----:B------:R-:W-:Y:S01]  /*0930*/  FFMA R35, R35, R25, R20 ;  /* 0x0000001923237223 */ /* 0x000fe20000000014 */
[----:B------:R-:W-:Y:S02]  /*0940*/  FMUL R23, R23, UR20 ;  /* 0x0000001417177c20 */ /* 0x000fe40008400000 */
[----:B------:R-:W-:Y:S01]  /*0950*/  FMUL R20, R26, R33 ;  /* 0x000000211a147220 */ /* 0x000fe20000400000 */
[----:B------:R-:W-:-:S03]  /*0960*/  FFMA R24, R29, R25, R24 ;  /* 0x000000191d187223 */ /* 0x000fc60000000018 */
[----:B------:R-:W-:-:S04]  /*0970*/  FMUL R20, R20, R23 ;  /* 0x0000001714147220 */ /* 0x000fc80000400000 */
[-C--:B------:R-:W-:Y:S01]  /*0980*/  FFMA R28, R28, R20.reuse, R35 ;  /* 0x000000141c1c7223 */ /* 0x080fe20000000023 */
[-C--:B------:R-:W-:Y:S01]  /*0990*/  FFMA R26, R31, R20.reuse, R22 ;  /* 0x000000141f1a7223 */ /* 0x080fe20000000016 */
[----:B------:R-:W-:Y:S01]  /*09a0*/  FFMA R23, R27, R20, R24 ;  /* 0x000000141b177223 */ /* 0x000fe20000000018 */
[----:B------:R-:W-:Y:S06]  /*09b0*/  @P0 BRA `(.L_x_6) ;  /* 0xfffffff800740947 */ /* 0x000fec000383ffff */
[----:B------:R-:W-:Y:S05]  /*09c0*/  BSYNC.RECONVERGENT B2 ;  /* 0x0000000000027941 */ /* 0x000fea0003800200 */
.L_x_5:
[----:B------:R-:W-:-:S07]  /*09d0*/  MOV R9, R0 ;  /* 0x0000000000097202 */ /* 0x000fce0000000f00 */
.L_x_4:
[----:B------:R-:W-:Y:S05]  /*09e0*/  BSYNC.RECONVERGENT B1 ;  /* 0x0000000000017941 */ /* 0x000fea0003800200 */
.L_x_3:
[----:B------:R-:W-:-:S13]  /*09f0*/  LOP3.LUT P0, R8, R21, 0x3, RZ, 0xc0, !PT ;  /* 0x0000000315087812 */ /* 0x000fda000780c0ff */
[----:B------:R-:W-:Y:S05]  /*0a00*/  @!P0 BRA `(.L_x_2) ;  /* 0x0000000400588947 */ /* 0x000fea0003800000 */
[----:B------:R-:W-:Y:S01]  /*0a10*/  ISETP.NE.AND P0, PT, R8, 0x1, PT ;  /* 0x000000010800780c */ /* 0x000fe20003f05270 */
[----:B------:R-:W-:Y:S01]  /*0a20*/  BSSY.RECONVERGENT B1, `(.L_x_7) ;  /* 0x0000037000017945 */ /* 0x000fe20003800200 */
[----:B------:R-:W-:-:S04]  /*0a30*/  LOP3.LUT R0, R21, 0x1, RZ, 0xc0, !PT ;  /* 0x0000000115007812 */ /* 0x000fc800078ec0ff */
[----:B------:R-:W-:-:S07]  /*0a40*/  ISETP.NE.U32.AND P2, PT, R0, 0x1, PT ;  /* 0x000000010000780c */ /* 0x000fce0003f45070 */
[----:B------:R-:W-:Y:S06]  /*0a50*/  @!P0 BRA `(.L_x_8) ;  /* 0x0000000000cc8947 */ /* 0x000fec0003800000 */
[C---:B------:R-:W-:Y:S01]  /*0a60*/  IMAD.WIDE.U32 R32, R9.reuse, 0x4, R4 ;  /* 0x0000000409207825 */ /* 0x040fe200078e0004 */
[----:B------:R-:W0:Y:S01]  /*0a70*/  LDC.64 R12, c[0x0][0x380] ;  /* 0x0000e000ff0c7b82 */ /* 0x000e220000000a00 */
[----:B------:R-:W1:Y:S02]  /*0a80*/  LDCU.64 UR4, c[0x0][0x3b8] ;  /* 0x00007700ff0477ac */ /* 0x000e640008000a00 */
[C---:B------:R-:W-:Y:S01]  /*0a90*/  IMAD.WIDE.U32 R30, R9.reuse, 0x4, R6 ;  /* 0x00000004091e7825 */ /* 0x040fe200078e0006 */
[----:B------:R-:W2:Y:S03]  /*0aa0*/  LDG.E R15, desc[UR16][R32.64] ;  /* 0x00000010200f7981 */ /* 0x000ea6000c1e1900 */
[C---:B------:R-:W-:Y:S01]  /*0ab0*/  IMAD.WIDE.U32 R10, R9.reuse, 0x4, R2 ;  /* 0x00000004090a7825 */ /* 0x040fe200078e0002 */
[----:B------:R-:W3:Y:S04]  /*0ac0*/  LDG.E R25, desc[UR16][R30.64] ;  /* 0x000000101e197981 */ /* 0x000ee8000c1e1900 */
[----:B------:R-:W4:Y:S04]  /*0ad0*/  LDG.E R29, desc[UR16][R32.64+0x4] ;  /* 0x00000410201d7981 */ /* 0x000f28000c1e1900 */
[----:B------:R-:W4:Y:S04]  /*0ae0*/  LDG.E R27, desc[UR16][R30.64+0x4] ;  /* 0x000004101e1b7981 */ /* 0x000f28000c1e1900 */
[----:B------:R-:W4:Y:S04]  /*0af0*/  LDG.E R22, desc[UR16][R10.64] ;  /* 0x000000100a167981 */ /* 0x000f28000c1e1900 */
[----:B------:R1:W4:Y:S01]  /*0b00*/  LDG.E R34, desc[UR16][R10.64+0x4] ;  /* 0x000004100a227981 */ /* 0x000322000c1e1900 */
[----:B0-----:R-:W-:-:S05]  /*0b10*/  IMAD.WIDE.U32 R12, R9, 0x4, R12 ;  /* 0x00000004090c7825 */ /* 0x001fca00078e000c */
[----:B------:R-:W4:Y:S04]  /*0b20*/  LDG.E R0, desc[UR16][R12.64] ;  /* 0x000000100c007981 */ /* 0x000f28000c1e1900 */
[----:B------:R0:W4:Y:S01]  /*0b30*/  LDG.E R20, desc[UR16][R12.64+0x4] ;  /* 0x000004100c147981 */ /* 0x000122000c1e1900 */
[----:B------:R-:W-:Y:S01]  /*0b40*/  IADD3 R9, PT, PT, R9, 0x2, RZ ;  /* 0x0000000209097810 */ /* 0x000fe20007ffe0ff */
[----:B--2--5:R-:W-:Y:S01]  /*0b50*/  FADD R15, -R18, R15 ;  /* 0x0000000f120f7221 */ /* 0x024fe20000000100 */
[----:B---3--:R-:W-:-:S03]  /*0b60*/  FADD R25, -R16, R25 ;  /* 0x0000001910197221 */ /* 0x008fc60000000100 */
[----:B------:R-:W-:Y:S01]  /*0b70*/  FMUL R24, R15, R15 ;  /* 0x0000000f0f187220 */ /* 0x000fe20000400000 */
[----:B----4-:R-:W-:Y:S01]  /*0b80*/  FADD R8, -R18, R29 ;  /* 0x0000001d12087221 */ /* 0x010fe20000000100 */
[----:B------:R-:W-:Y:S02]  /*0b90*/  FADD R14, -R16, R27 ;  /* 0x0000001b100e7221 */ /* 0x000fe40000000100 */
[----:B------:R-:W-:Y:S01]  /*0ba0*/  FFMA R27, R25, R25, R24 ;  /* 0x00000019191b7223 */ /* 0x000fe20000000018 */
[----:B------:R-:W-:Y:S01]  /*0bb0*/  FMUL R29, R8, R8 ;  /* 0x00000008081d7220 */ /* 0x000fe20000400000 */
[----:B-1----:R-:W-:-:S03]  /*0bc0*/  FADD R10, -R19, R22 ;  /* 0x00000016130a7221 */ /* 0x002fc60000000100 */
[----:B0-----:R-:W-:Y:S01]  /*0bd0*/  FFMA R12, R14, R14, R29 ;  /* 0x0000000e0e0c7223 */ /* 0x001fe2000000001d */
[----:B------:R-:W-:Y:S01]  /*0be0*/  FFMA R27, R10, R10, R27 ;  /* 0x0000000a0a1b7223 */ /* 0x000fe2000000001b */
[----:B------:R-:W-:-:S03]  /*0bf0*/  FADD R11, -R19, R34 ;  /* 0x00000022130b7221 */ /* 0x000fc60000000100 */
[----:B------:R-:W-:Y:S01]  /*0c00*/  FADD R27, R27, UR5 ;  /* 0x000000051b1b7e21 */ /* 0x000fe20008000000 */
[----:B------:R-:W-:Y:S01]  /*0c10*/  FFMA R12, R11, R11, R12 ;  /* 0x0000000b0b0c7223 */ /* 0x000fe2000000000c */
[----:B------:R-:W-:-:S03]  /*0c20*/  FMUL R0, R0, UR4 ;  /* 0x0000000400007c20 */ /* 0x000fc60008400000 */
[----:B------:R-:W-:Y:S01]  /*0c30*/  FADD R22, R12, UR5 ;  /* 0x000000050c167e21 */ /* 0x000fe20008000000 */
[----:B------:R-:W-:Y:S01]  /*0c40*/  FSETP.GEU.AND P0, PT, |R27|, 1.175494350822287508e-38, PT ;  /* 0x008000001b00780b */ /* 0x000fe20003f0e200 */
[----:B------:R-:W-:-:S03]  /*0c50*/  FMUL R20, R20, UR4 ;  /* 0x0000000414147c20 */ /* 0x000fc60008400000 */
[----:B------:R-:W-:-:S09]  /*0c60*/  FSETP.GEU.AND P1, PT, |R22|, 1.175494350822287508e-38, PT ;  /* 0x008000001600780b */ /* 0x000fd20003f2e200 */
[----:B------:R-:W-:-:S04]  /*0c70*/  @!P0 FMUL R27, R27, 16777216 ;  /* 0x4b8000001b1b8820 */ /* 0x000fc80000400000 */
[----:B------:R-:W0:Y:S01]  /*0c80*/  MUFU.RSQ R12, R27 ;  /* 0x0000001b000c7308 */ /* 0x000e220000001400 */
[----:B------:R-:W-:-:S07]  /*0c90*/  @!P1 FMUL R22, R22, 16777216 ;  /* 0x4b80000016169820 */ /* 0x000fce0000400000 */
[----:B------:R-:W1:Y:S01]  /*0ca0*/  MUFU.RSQ R24, R22 ;  /* 0x0000001600187308 */ /* 0x000e620000001400 */
[----:B0-----:R-:W-:-:S04]  /*0cb0*/  @!P0 FMUL R12, R12, 4096 ;  /* 0x458000000c0c8820 */ /* 0x001fc80000400000 */
[----:B------:R-:W-:Y:S01]  /*0cc0*/  FMUL R13, R12, R12 ;  /* 0x0000000c0c0d7220 */ /* 0x000fe20000400000 */
[----:B-1----:R-:W-:-:S03]  /*0cd0*/  @!P1 FMUL R24, R24, 4096 ;  /* 0x4580000018189820 */ /* 0x002fc60000400000 */
[----:B------:R-:W-:Y:S01]  /*0ce0*/  FMUL R13, R12, R13 ;  /* 0x0000000d0c0d7220 */ /* 0x000fe20000400000 */
[----:B------:R-:W-:-:S03]  /*0cf0*/  FMUL R29, R24, R24 ;  /* 0x00000018181d7220 */ /* 0x000fc60000400000 */
[----:B------:R-:W-:Y:S01]  /*0d00*/  FMUL R0, R13, R0 ;  /* 0x000000000d007220 */ /* 0x000fe20000400000 */
[----:B------:R-:W-:-:S03]  /*0d10*/  FMUL R29, R24, R29 ;  /* 0x0000001d181d7220 */ /* 0x000fc60000400000 */
[-C--:B------:R-:W-:Y:S01]  /*0d20*/  FFMA R25, R25, R0.reuse, R28 ;  /* 0x0000000019197223 */ /* 0x080fe2000000001c */
[-C--:B------:R-:W-:Y:S01]  /*0d30*/  FFMA R15, R15, R0.reuse, R26 ;  /* 0x000000000f0f7223 */ /* 0x080fe2000000001a */
[----:B------:R-:W-:Y:S01]  /*0d40*/  FFMA R0, R10, R0, R23 ;  /* 0x000000000a007223 */ /* 0x000fe20000000017 */
[----:B------:R-:W-:-:S04]  /*0d50*/  FMUL R20, R29, R20 ;  /* 0x000000141d147220 */ /* 0x000fc80000400000 */
[-C--:B------:R-:W-:Y:S01]  /*0d60*/  FFMA R28, R14, R20.reuse, R25 ;  /* 0x000000140e1c7223 */ /* 0x080fe20000000019 */
[-C--:B------:R-:W-:Y:S01]  /*0d70*/  FFMA R26, R8, R20.reuse, R15 ;  /* 0x00000014081a7223 */ /* 0x080fe2000000000f */
[----:B------:R-:W-:-:S07]  /*0d80*/  FFMA R23, R11, R20, R0 ;  /* 0x000000140b177223 */ /* 0x000fce0000000000 */
.L_x_8:
[----:B------:R-:W-:Y:S05]  /*0d90*/  BSYNC.RECONVERGENT B1 ;  /* 0x0000000000017941 */ /* 0x000fea0003800200 */
.L_x_7:
[----:B------:R-:W-:Y:S05]  /*0da0*/  @P2 BRA `(.L_x_2) ;  /* 0x0000000000702947 */ /* 0x000fea0003800000 */
[C---:B------:R-:W-:Y:S01]  /*0db0*/  IMAD.WIDE.U32 R12, R9.reuse, 0x4, R4 ;  /* 0x00000004090c7825 */ /* 0x040fe200078e0004 */
[----:B------:R-:W0:Y:S01]  /*0dc0*/  LDC.64 R24, c[0x0][0x380] ;  /* 0x0000e000ff187b82 */ /* 0x000e220000000a00 */
[----:B------:R-:W1:Y:S02]  /*0dd0*/  LDCU.64 UR4, c[0x0][0x3b8] ;  /* 0x00007700ff0477ac */ /* 0x000e640008000a00 */
[C---:B------:R-:W-:Y:S02]  /*0de0*/  IMAD.WIDE.U32 R10, R9.reuse, 0x4, R6 ;  /* 0x00000004090a7825 */ /* 0x040fe400078e0006 */
[----:B------:R-:W2:Y:S02]  /*0df0*/  LDG.E R13, desc[UR16][R12.64] ;  /* 0x000000100c0d7981 */ /* 0x000ea4000c1e1900 */
[C---:B------:R-:W-:Y:S02]  /*0e00*/  IMAD.WIDE.U32 R14, R9.reuse, 0x4, R2 ;  /* 0x00000004090e7825 */ /* 0x040fe400078e0002 */
[----:B------:R-:W3:Y:S04]  /*0e10*/  LDG.E R11, desc[UR16][R10.64] ;  /* 0x000000100a0b7981 */ /* 0x000ee8000c1e1900 */
[----:B------:R-:W4:Y:S01]  /*0e20*/  LDG.E R14, desc[UR16][R14.64] ;  /* 0x000000100e0e7981 */ /* 0x000f22000c1e1900 */
[----:B0-----:R-:W-:-:S05]  /*0e30*/  IMAD.WIDE.U32 R8, R9, 0x4, R24 ;  /* 0x0000000409087825 */ /* 0x001fca00078e0018 */
[----:B------:R-:W4:Y:S01]  /*0e40*/  LDG.E R22, desc[UR16][R8.64] ;  /* 0x0000001008167981 */ /* 0x000f22000c1e1900 */
[----:B--2--5:R-:W-:Y:S01]  /*0e50*/  FADD R27, -R18, R13 ;  /* 0x0000000d121b7221 */ /* 0x024fe20000000100 */
[----:B---3--:R-:W-:-:S03]  /*0e60*/  FADD R25, -R16, R11 ;  /* 0x0000000b10197221 */ /* 0x008fc60000000100 */
[----:B------:R-:W-:Y:S01]  /*0e70*/  FMUL R20, R27, R27 ;  /* 0x0000001b1b147220 */ /* 0x000fe20000400000 */
[----:B----4-:R-:W-:-:S03]  /*0e80*/  FADD R0, -R19, R14 ;  /* 0x0000000e13007221 */ /* 0x010fc60000000100 */
[----:B------:R-:W-:-:S04]  /*0e90*/  FFMA R13, R25, R25, R20 ;  /* 0x00000019190d7223 */ /* 0x000fc80000000014 */
[----:B------:R-:W-:-:S04]  /*0ea0*/  FFMA R13, R0, R0, R13 ;  /* 0x00000000000d7223 */ /* 0x000fc8000000000d */
[----:B-1----:R-:W-:-:S05]  /*0eb0*/  FADD R13, R13, UR5 ;  /* 0x000000050d0d7e21 */ /* 0x002fca0008000000 */
[----:B------:R-:W-:Y:S01]  /*0ec0*/  FSETP.GEU.AND P0, PT, |R13|, 1.175494350822287508e-38, PT ;  /* 0x008000000d00780b */ /* 0x000fe20003f0e200 */
[----:B------:R-:W-:-:S12]  /*0ed0*/  FMUL R22, R22, UR4 ;  /* 0x0000000416167c20 */ /* 0x000fd80008400000 */
[----:B------:R-:W-:-:S04]  /*0ee0*/  @!P0 FMUL R13, R13, 16777216 ;  /* 0x4b8000000d0d8820 */ /* 0x000fc80000400000 */
[----:B------:R-:W0:Y:S02]  /*0ef0*/  MUFU.RSQ R8, R13 ;  /* 0x0000000d00087308 */ /* 0x000e240000001400 */
[----:B0-----:R-:W-:-:S04]  /*0f00*/  @!P0 FMUL R8, R8, 4096 ;  /* 0x4580000008088820 */ /* 0x001fc80000400000 */
[----:B------:R-:W-:-:S04]  /*0f10*/  FMUL R9, R8, R8 ;  /* 0x0000000808097220 */ /* 0x000fc80000400000 */
[----:B------:R-:W-:-:S04]  /*0f20*/  FMUL R9, R8, R9 ;  /* 0x0000000908097220 */ /* 0x000fc80000400000 */
[----:B------:R-:W-:-:S04]  /*0f30*/  FMUL R9, R9, R22 ;  /* 0x0000001609097220 */ /* 0x000fc80000400000 */
[-C--:B------:R-:W-:Y:S01]  /*0f40*/  FFMA R28, R25, R9.reuse, R28 ;  /* 0x00000009191c7223 */ /* 0x080fe2000000001c */
[-C--:B------:R-:W-:Y:S01]  /*0f50*/  FFMA R26, R27, R9.reuse, R26 ;  /* 0x000000091b1a7223 */ /* 0x080fe2000000001a */
[----:B------:R-:W-:-:S07]  /*0f60*/  FFMA R23, R0, R9, R23 ;  /* 0x0000000900177223 */ /* 0x000fce0000000017 */
.L_x_2:
[----:B------:R-:W-:Y:S05]  /*0f70*/  BSYNC.RECONVERGENT B0 ;  /* 0x0000000000007941 */ /* 0x000fea0003800200 */
.L_x_1:
[----:B------:R-:W-:Y:S01]  /*0f80*/  ISETP.GE.AND P0, PT, R21, UR18, PT ;  /* 0x0000001215007c0c */ /* 0x000fe2000bf06270 */
[----:B------:R-:W0:Y:S01]  /*0f90*/  LDCU.64 UR12, c[0x0][0x3b8] ;  /* 0x00007700ff0c77ac */ /* 0x000e220008000a00 */
[----:B------:R-:W-:Y:S11]  /*0fa0*/  BSSY.RECONVERGENT B0, `(.L_x_9) ;  /* 0x00000f8000007945 */ /* 0x000ff60003800200 */
[----:B------:R-:W-:Y:S05]  /*0fb0*/  @P0 BRA `(.L_x_10) ;  /* 0x0000000c00d80947 */ /* 0x000fea0003800000 */
[----:B------:R-:W-:Y:S01]  /*0fc0*/  ISETP.NE.AND P0, PT, R17, R21, PT ;  /* 0x000000151100720c */ /* 0x000fe20003f05270 */
[----:B------:R-:W-:-:S12]  /*0fd0*/  BSSY.RECONVERGENT B1, `(.L_x_11) ;  /* 0x000001e000017945 */ /* 0x000fd80003800200 */
[----:B------:R-:W-:Y:S05]  /*0fe0*/  @!P0 BRA `(.L_x_12) ;  /* 0x0000000000708947 */ /* 0x000fea0003800000 */
[C---:B------:R-:W-:Y:S01]  /*0ff0*/  IMAD.WIDE.U32 R10, R21.reuse, 0x4, R4 ;  /* 0x00000004150a7825 */ /* 0x040fe200078e0004 */
[----:B------:R-:W1:Y:S01]  /*1000*/  LDC.64 R14, c[0x0][0x380] ;  /* 0x0000e000ff0e7b82 */ /* 0x000e620000000a00 */
[----:B------:R-:W2:Y:S02]  /*1010*/  LDCU.64 UR4, c[0x0][0x3b8] ;  /* 0x00007700ff0477ac */ /* 0x000ea40008000a00 */
[C---:B------:R-:W-:Y:S02]  /*1020*/  IMAD.WIDE.U32 R8, R21.reuse, 0x4, R6 ;  /* 0x0000000415087825 */ /* 0x040fe400078e0006 */
[----:B------:R-:W3:Y:S02]  /*1030*/  LDG.E R11, desc[UR16][R10.64] ;  /* 0x000000100a0b7981 */ /* 0x000ee4000c1e1900 */
[C---:B------:R-:W-:Y:S02]  /*1040*/  IMAD.WIDE.U32 R12, R21.reuse, 0x4, R2 ;  /* 0x00000004150c7825 */ /* 0x040fe400078e0002 */
[----:B------:R-:W4:Y:S04]  /*1050*/  LDG.E R9, desc[UR16][R8.64] ;  /* 0x0000001008097981 */ /* 0x000f28000c1e1900 */
[----:B------:R-:W2:Y:S01]  /*1060*/  LDG.E R12, desc[UR16][R12.64] ;  /* 0x000000100c0c7981 */ /* 0x000ea2000c1e1900 */
[----:B-1----:R-:W-:-:S06]  /*1070*/  IMAD.WIDE.U32 R14, R21, 0x4, R14 ;  /* 0x00000004150e7825 */ /* 0x002fcc00078e000e */
[----:B------:R-:W2:Y:S01]  /*1080*/  LDG.E R14, desc[UR16][R14.64] ;  /* 0x000000100e0e7981 */ /* 0x000ea2000c1e1900 */
[----:B---3-5:R-:W-:Y:S01]  /*1090*/  FADD R27, -R18, R11 ;  /* 0x0000000b121b7221 */ /* 0x028fe20000000100 */
[----:B----4-:R-:W-:-:S03]  /*10a0*/  FADD R25, -R16, R9 ;  /* 0x0000000910197221 */ /* 0x010fc60000000100 */
[----:B------:R-:W-:Y:S01]  /*10b0*/  FMUL R20, R27, R27 ;  /* 0x0000001b1b147220 */ /* 0x000fe20000400000 */
[----:B--2---:R-:W-:-:S03]  /*10c0*/  FADD R0, -R19, R12 ;  /* 0x0000000c13007221 */ /* 0x004fc60000000100 */
[----:B------:R-:W-:-:S04]  /*10d0*/  FFMA R11, R25, R25, R20 ;  /* 0x00000019190b7223 */ /* 0x000fc80000000014 */
[----:B------:R-:W-:-:S04]  /*10e0*/  FFMA R11, R0, R0, R11 ;  /* 0x00000000000b7223 */ /* 0x000fc8000000000b */
[----:B------:R-:W-:-:S05]  /*10f0*/  FADD R11, R11, UR5 ;  /* 0x000000050b0b7e21 */ /* 0x000fca0008000000 */
[----:B------:R-:W-:Y:S01]  /*1100*/  FSETP.GEU.AND P0, PT, |R11|, 1.175494350822287508e-38, PT ;  /* 0x008000000b00780b */ /* 0x000fe20003f0e200 */
[----:B------:R-:W-:-:S12]  /*1110*/  FMUL R14, R14, UR4 ;  /* 0x000000040e0e7c20 */ /* 0x000fd80008400000 */
[----:B------:R-:W-:-:S04]  /*1120*/  @!P0 FMUL R11, R11, 16777216 ;  /* 0x4b8000000b0b8820 */ /* 0x000fc80000400000 */
[----:B------:R-:W1:Y:S02]  /*1130*/  MUFU.RSQ R8, R11 ;  /* 0x0000000b00087308 */ /* 0x000e640000001400 */
[----:B-1----:R-:W-:-:S04]  /*1140*/  @!P0 FMUL R8, R8, 4096 ;  /* 0x4580000008088820 */ /* 0x002fc80000400000 */
[----:B------:R-:W-:-:S04]  /*1150*/  FMUL R9, R8, R8 ;  /* 0x0000000808097220 */ /* 0x000fc80000400000 */
[----:B------:R-:W-:-:S04]  /*1160*/  FMUL R9, R8, R9 ;  /* 0x0000000908097220 */ /* 0x000fc80000400000 */
[----:B------:R-:W-:-:S04]  /*1170*/  FMUL R9, R9, R14 ;  /* 0x0000000e09097220 */ /* 0x000fc80000400000 */
[-C--:B------:R-:W-:Y:S01]  /*1180*/  FFMA R28, R25, R9.reuse, R28 ;  /* 0x00000009191c7223 */ /* 0x080fe2000000001c */
[-C--:B------:R-:W-:Y:S01]  /*1190*/  FFMA R26, R27, R9.reuse, R26 ;  /* 0x000000091b1a7223 */ /* 0x080fe2000000001a */
[----:B------:R-:W-:-:S07]  /*11a0*/  FFMA R23, R0, R9, R23 ;  /* 0x0000000900177223 */ /* 0x000fce0000000017 */
.L_x_12:
[----:B0-----:R-:W-:Y:S05]  /*11b0*/  BSYNC.RECONVERGENT B1 ;  /* 0x0000000000017941 */ /* 0x001fea0003800200 */
.L_x_11:
[----:B------:R-:W-:-:S04]  /*11c0*/  IADD3 R21, PT, PT, R21, 0x1, RZ ;  /* 0x0000000115157810 */ /* 0x000fc80007ffe0ff */
[----:B------:R-:W-:-:S13]  /*11d0*/  ISETP.GE.AND P0, PT, R21, UR18, PT ;  /* 0x0000001215007c0c */ /* 0x000fda000bf06270 */
[----:B------:R-:W-:Y:S05]  /*11e0*/  @P0 BRA `(.L_x_10) ;  /* 0x0000000c004c0947 */ /* 0x000fea0003800000 */
[C---:B------:R-:W-:Y:S01]  /*11f0*/  IADD3 R0, PT, PT, R21.reuse, -UR18, RZ ;  /* 0x8000001215007c10 */ /* 0x040fe2000fffe0ff */
[----:B------:R-:W-:Y:S01]  /*1200*/  BSSY.RECONVERGENT B1, `(.L_x_13) ;  /* 0x0000079000017945 */ /* 0x000fe20003800200 */
[----:B------:R-:W-:Y:S02]  /*1210*/  IADD3 R20, PT, PT, -R21, UR18, RZ ;  /* 0x0000001215147c10 */ /* 0x000fe4000fffe1ff */
[----:B------:R-:W-:-:S13]  /*1220*/  ISETP.GT.U32.AND P0, PT, R0, -0x4, PT ;  /* 0xfffffffc0000780c */ /* 0x000fda0003f04070 */
[----:B------:R-:W-:Y:S05]  /*1230*/  @P0 BRA `(.L_x_14) ;  /* 0x0000000400d40947 */ /* 0x000fea0003800000 */
[----:B------:R-:W0:Y:S01]  /*1240*/  LDCU.128 UR8, c[0x0][0x380] ;  /* 0x00007000ff0877ac */ /* 0x000e220008000c00 */
[----:B------:R-:W-:Y:S01]  /*1250*/  HFMA2 R8, -RZ, RZ, 0, 4.76837158203125e-07 ;  /* 0x00000008ff087431 */ /* 0x000fe200000001ff */
[----:B------:R-:W-:Y:S01]  /*1260*/  MOV R9, 0x0 ;  /* 0x0000000000097802 */ /* 0x000fe20000000f00 */
[----:B------:R-:W1:Y:S01]  /*1270*/  LDCU.128 UR4, c[0x0][0x390] ;  /* 0x00007200ff0477ac */ /* 0x000e620008000c00 */
[----:B------:R-:W-:-:S04]  /*1280*/  LOP3.LUT R22, R20, 0xfffffffc, RZ, 0xc0, !PT ;  /* 0xfffffffc14167812 */ /* 0x000fc800078ec0ff */
[----:B------:R-:W-:Y:S01]  /*1290*/  IADD3 R22, PT, PT, -R22, RZ, RZ ;  /* 0x000000ff16167210 */ /* 0x000fe20007ffe1ff */
[----:B------:R-:W-:-:S03]  /*12a0*/  IMAD.WIDE.U32 R8, R21, 0x4, R8 ;  /* 0x0000000415087825 */ /* 0x000fc600078e0008 */
[C---:B0-----:R-:W-:Y:S02]  /*12b0*/  IADD3 R10, P0, PT, R8.reuse, UR10, RZ ;  /* 0x0000000a080a7c10 */ /* 0x041fe4000ff1e0ff */
[C---:B------:R-:W-:Y:S02]  /*12c0*/  IADD3 R14, P2, PT, R8.reuse, UR8, RZ ;  /* 0x00000008080e7c10 */ /* 0x040fe4000ff5e0ff */
[C---:B-1----:R-:W-:Y:S02]  /*12d0*/  IADD3 R0, P1, PT, R8.reuse, UR4, RZ ;  /* 0x0000000408007c10 */ /* 0x042fe4000ff3e0ff */
[----:B------:R-:W-:Y:S02]  /*12e0*/  IADD3 R12, P3, PT, R8, UR6, RZ ;  /* 0x00000006080c7c10 */ /* 0x000fe4000ff7e0ff */
[C---:B------:R-:W-:Y:S02]  /*12f0*/  IADD3.X R11, PT, PT, R9.reuse, UR11, RZ, P0, !PT ;  /* 0x0000000b090b7c10 */ /* 0x040fe400087fe4ff */
[----:B------:R-:W-:-:S02]  /*1300*/  IADD3.X R15, PT, PT, R9, UR9, RZ, P2, !PT ;  /* 0x00000009090f7c10 */ /* 0x000fc400097fe4ff */
[C---:B------:R-:W-:Y:S02]  /*1310*/  IADD3.X R25, PT, PT, R9.reuse, UR5, RZ, P1, !PT ;  /* 0x0000000509197c10 */ /* 0x040fe40008ffe4ff */
[----:B------:R-:W-:-:S07]  /*1320*/  IADD3.X R13, PT, PT, R9, UR7, RZ, P3, !PT ;  /* 0x00000007090d7c10 */ /* 0x000fce0009ffe4ff */
.L_x_15:
[----:B------:R-:W-:Y:S01]  /*1330*/  MOV R8, R0 ;  /* 0x0000000000087202 */ /* 0x000fe20000000f00 */
[----:B------:R-:W2:Y:S01]  /*1340*/  LDG.E R33, desc[UR16][R10.64+-0x8] ;  /* 0xfffff8100a217981 */ /* 0x000ea2000c1e1900 */
[----:B------:R-:W-:-:S03]  /*1350*/  MOV R9, R25 ;  /* 0x0000001900097202 */ /* 0x000fc60000000f00 */
[----:B------:R-:W3:Y:S04]  /*1360*/  LDG.E R34, desc[UR16][R12.64+-0x8] ;  /* 0xfffff8100c227981 */ /* 0x000ee8000c1e1900 */
[----:B------:R-:W4:Y:S04]  /*1370*/  LDG.E R25, desc[UR16][R8.64+-0x8] ;  /* 0xfffff81008197981 */ /* 0x000f28000c1e1900 */
[----:B------:R-:W3:Y:S04]  /*1380*/  LDG.E R0, desc[UR16][R14.64+-0x8] ;  /* 0xfffff8100e007981 */ /* 0x000ee8000c1e1900 */
[----:B------:R-:W3:Y:S04]  /*1390*/  LDG.E R31, desc[UR16][R8.64+-0x4] ;  /* 0xfffffc10081f7981 */ /* 0x000ee8000c1e1900 */
[----:B------:R-:W3:Y:S04]  /*13a0*/  LDG.E R27, desc[UR16][R10.64+-0x4] ;  /* 0xfffffc100a1b7981 */ /* 0x000ee8000c1e1900 */
[----:B------:R-:W3:Y:S04]  /*13b0*/  LDG.E R32, desc[UR16][R12.64+-0x4] ;  /* 0xfffffc100c207981 */ /* 0x000ee8000c1e1900 */
[----:B------:R-:W3:Y:S01]  /*13c0*/  LDG.E R30, desc[UR16][R14.64+-0x4] ;  /* 0xfffffc100e1e7981 */ /* 0x000ee2000c1e1900 */
[----:B--2--5:R-:W-:Y:S01]  /*13d0*/  FADD R33, -R16, R33 ;  /* 0x0000002110217221 */ /* 0x024fe20000000100 */
[----:B----4-:R-:W-:-:S04]  /*13e0*/  FADD R29, -R18, R25 ;  /* 0x00000019121d7221 */ /* 0x010fc80000000100 */
[----:B------:R-:W-:Y:S01]  /*13f0*/  FMUL R24, R29, R29 ;  /* 0x0000001d1d187220 */ /* 0x000fe20000400000 */
[----:B---3--:R-:W-:-:S03]  /*1400*/  FADD R34, -R19, R34 ;  /* 0x0000002213227221 */ /* 0x008fc60000000100 */
[----:B------:R-:W-:-:S04]  /*1410*/  FFMA R25, R33, R33, R24 ;  /* 0x0000002121197223 */ /* 0x000fc80000000018 */
[----:B------:R-:W-:-:S04]  /*1420*/  FFMA R25, R34, R34, R25 ;  /* 0x0000002222197223 */ /* 0x000fc80000000019 */
[----:B------:R-:W-:-:S05]  /*1430*/  FADD R36, R25, UR13 ;  /* 0x0000000d19247e21 */ /* 0x000fca0008000000 */
[----:B------:R-:W-:-:S13]  /*1440*/  FSETP.GEU.AND P0, PT, |R36|, 1.175494350822287508e-38, PT ;  /* 0x008000002400780b */ /* 0x000fda0003f0e200 */
[----:B------:R-:W-:-:S04]  /*1450*/  @!P0 FMUL R36, R36, 16777216 ;  /* 0x4b80000024248820 */ /* 0x000fc80000400000 */
[----:B------:R-:W0:Y:S01]  /*1460*/  MUFU.RSQ R24, R36 ;  /* 0x0000002400187308 */ /* 0x000e220000001400 */
[----:B------:R-:W-:Y:S01]  /*1470*/  FMUL R0, R0, UR12 ;  /* 0x0000000c00007c20 */ /* 0x000fe20008400000 */
[----:B0-----:R-:W-:-:S04]  /*1480*/  @!P0 FMUL R24, R24, 4096 ;  /* 0x4580000018188820 */ /* 0x001fc80000400000 */
[----:B------:R-:W-:-:S04]  /*1490*/  FMUL R25, R24, R24 ;  /* 0x0000001818197220 */ /* 0x000fc80000400000 */
[----:B------:R-:W-:-:S04]  /*14a0*/  FMUL R25, R24, R25 ;  /* 0x0000001918197220 */ /* 0x000fc80000400000 */
[----:B------:R-:W-:Y:S01]  /*14b0*/  FMUL R35, R25, R0 ;  /* 0x0000000019237220 */ /* 0x000fe20000400000 */
[----:B------:R-:W-:Y:S01]  /*14c0*/  FADD R25, -R18, R31 ;  /* 0x0000001f12197221 */ /* 0x000fe20000000100 */
[----:B------:R-:W-:Y:S01]  /*14d0*/  FADD R24, -R16, R27 ;  /* 0x0000001b10187221 */ /* 0x000fe20000000100 */
[----:B------:R-:W2:Y:S02]  /*14e0*/  LDG.E R31, desc[UR16][R10.64+0x4] ;  /* 0x000004100a1f7981 */ /* 0x000ea4000c1e1900 */
[----:B------:R-:W-:Y:S01]  /*14f0*/  FMUL R27, R25, R25 ;  /* 0x00000019191b7220 */ /* 0x000fe20000400000 */
[-C--:B------:R-:W-:Y:S01]  /*1500*/  FFMA R33, R33, R35.reuse, R28 ;  /* 0x0000002321217223 */ /* 0x080fe2000000001c */
[----:B------:R-:W-:Y:S02]  /*1510*/  FADD R28, -R19, R32 ;  /* 0x00000020131c7221 */ /* 0x000fe40000000100 */
[----:B------:R-:W-:Y:S01]  /*1520*/  FFMA R27, R24, R24, R27 ;  /* 0x00000018181b7223 */ /* 0x000fe2000000001b */
[----:B------:R-:W-:Y:S01]  /*1530*/  FFMA R0, R29, R35, R26 ;  /* 0x000000231d007223 */ /* 0x000fe2000000001a */
[----:B------:R-:W3:Y:S02]  /*1540*/  LDG.E R32, desc[UR16][R12.64] ;  /* 0x000000100c207981 */ /* 0x000ee4000c1e1900 */
[----:B------:R-:W-:-:S02]  /*1550*/  FFMA R26, R28, R28, R27 ;  /* 0x0000001c1c1a7223 */ /* 0x000fc4000000001b */
[----:B------:R-:W4:Y:S02]  /*1560*/  LDG.E R29, desc[UR16][R8.64] ;  /* 0x00000010081d7981 */ /* 0x000f24000c1e1900 */
[----:B------:R-:W-:Y:S02]  /*1570*/  FADD R36, R26, UR13 ;  /* 0x0000000d1a247e21 */ /* 0x000fe40008000000 */
[----:B------:R-:W2:Y:S03]  /*1580*/  LDG.E R27, desc[UR16][R10.64] ;  /* 0x000000100a1b7981 */ /* 0x000ea6000c1e1900 */
[----:B------:R-:W-:-:S13]  /*1590*/  FSETP.GEU.AND P0, PT, |R36|, 1.175494350822287508e-38, PT ;  /* 0x008000002400780b */ /* 0x000fda0003f0e200 */
[----:B------:R-:W-:-:S04]  /*15a0*/  @!P0 FMUL R36, R36, 16777216 ;  /* 0x4b80000024248820 */ /* 0x000fc80000400000 */
[----:B------:R-:W0:Y:S01]  /*15b0*/  MUFU.RSQ R26, R36 ;  /* 0x00000024001a7308 */ /* 0x000e220000001400 */
[----:B------:R-:W-:Y:S01]  /*15c0*/  FFMA R35, R34, R35, R23 ;  /* 0x0000002322237223 */ /* 0x000fe20000000017 */
[----:B0-----:R-:W-:-:S04]  /*15d0*/  @!P0 FMUL R26, R26, 4096 ;  /* 0x458000001a1a8820 */ /* 0x001fc80000400000 */
[----:B------:R-:W-:-:S04]  /*15e0*/  FMUL R23, R26, R26 ;  /* 0x0000001a1a177220 */ /* 0x000fc80000400000 */
[----:B------:R-:W-:Y:S01]  /*15f0*/  FMUL R26, R26, R23 ;  /* 0x000000171a1a7220 */ /* 0x000fe20000400000 */
[----:B------:R-:W-:Y:S02]  /*1600*/  FMUL R23, R30, UR12 ;  /* 0x0000000c1e177c20 */ /* 0x000fe40008400000 */
[----:B------:R-:W3:Y:S02]  /*1610*/  LDG.E R30, desc[UR16][R12.64+0x4] ;  /* 0x000004100c1e7981 */ /* 0x000ee4000c1e1900 */
[----:B------:R-:W-:Y:S02]  /*1620*/  FMUL R26, R26, R23 ;  /* 0x000000171a1a7220 */ /* 0x000fe40000400000 */
[----:B------:R-:W3:Y:S02]  /*1630*/  LDG.E R23, desc[UR16][R8.64+0x4] ;  /* 0x0000041008177981 */ /* 0x000ee4000c1e1900 */
[-C--:B------:R-:W-:Y:S02]  /*1640*/  FFMA R33, R24, R26.reuse, R33 ;  /* 0x0000001a18217223 */ /* 0x080fe40000000021 */
[----:B------:R-:W3:Y:S01]  /*1650*/  LDG.E R24, desc[UR16][R14.64] ;  /* 0x000000100e187981 */ /* 0x000ee2000c1e1900 */
[----:B------:R-:W-:-:S03]  /*1660*/  FFMA R25, R25, R26, R0 ;  /* 0x0000001a19197223 */ /* 0x000fc60000000000 */
[----:B------:R0:W3:Y:S01]  /*1670*/  LDG.E R0, desc[UR16][R14.64+0x4] ;  /* 0x000004100e007981 */ /* 0x0000e2000c1e1900 */
[----:B------:R-:W-:Y:S01]  /*1680*/  FFMA R28, R28, R26, R35 ;  /* 0x0000001a1c1c7223 */ /* 0x000fe20000000023 */
[----:B------:R-:W-:Y:S02]  /*1690*/  IADD3 R22, PT, PT, R22, 0x4, RZ ;  /* 0x0000000416167810 */ /* 0x000fe40007ffe0ff */
[----:B------:R-:W-:Y:S01]  /*16a0*/  IADD3 R21, PT, PT, R21, 0x4, RZ ;  /* 0x0000000415157810 */ /* 0x000fe20007ffe0ff */
[----:B----4-:R-:W-:Y:S01]  /*16b0*/  FADD R26, -R18, R29 ;  /* 0x0000001d121a7221 */ /* 0x010fe20000000100 */
[----:B--2---:R-:W-:-:S03]  /*16c0*/  FADD R34, -R16, R27 ;  /* 0x0000001b10227221 */ /* 0x004fc60000000100 */
[----:B------:R-:W-:Y:S01]  /*16d0*/  FMUL R27, R26, R26 ;  /* 0x0000001a1a1b7220 */ /* 0x000fe20000400000 */
[----:B---3--:R-:W-:-:S03]  /*16e0*/  FADD R29, -R19, R32 ;  /* 0x00000020131d7221 */ /* 0x008fc60000000100 */
[----:B------:R-:W-:-:S04]  /*16f0*/  FFMA R32, R34, R34, R27 ;  /* 0x0000002222207223 */ /* 0x000fc8000000001b */
[----:B------:R-:W-:-:S04]  /*1700*/  FFMA R32, R29, R29, R32 ;  /* 0x0000001d1d207223 */ /* 0x000fc80000000020 */
[----:B------:R-:W-:-:S05]  /*1710*/  FADD R35, R32, UR13 ;  /* 0x0000000d20237e21 */ /* 0x000fca0008000000 */
[----:B------:R-:W-:Y:S01]  /*1720*/  FSETP.GEU.AND P0, PT, |R35|, 1.175494350822287508e-38, PT ;  /* 0x008000002300780b */ /* 0x000fe20003f0e200 */
[----:B------:R-:W-:-:S12]  /*1730*/  FADD R31, -R16, R31 ;  /* 0x0000001f101f7221 */ /* 0x000fd80000000100 */
[----:B------:R-:W-:-:S04]  /*1740*/  @!P0 FMUL R35, R35, 16777216 ;  /* 0x4b80000023238820 */ /* 0x000fc80000400000 */
[----:B------:R-:W1:Y:S01]  /*1750*/  MUFU.RSQ R32, R35 ;  /* 0x0000002300207308 */ /* 0x000e620000001400 */
[----:B------:R-:W-:-:S04]  /*1760*/  FADD R27, -R18, R23 ;  /* 0x00000017121b7221 */ /* 0x000fc80000000100 */
[----:B------:R-:W-:Y:S01]  /*1770*/  FMUL R36, R27, R27 ;  /* 0x0000001b1b247220 */ /* 0x000fe20000400000 */
[----:B------:R-:W-:-:S03]  /*1780*/  FADD R23, -R19, R30 ;  /* 0x0000001e13177221 */ /* 0x000fc60000000100 */
[----:B------:R-:W-:-:S04]  /*1790*/  FFMA R36, R31, R31, R36 ;  /* 0x0000001f1f247223 */ /* 0x000fc80000000024 */
[----:B------:R-:W-:-:S04]  /*17a0*/  FFMA R36, R23, R23, R36 ;  /* 0x0000001717247223 */ /* 0x000fc80000000024 */
[----:B------:R-:W-:Y:S01]  /*17b0*/  FADD R36, R36, UR13 ;  /* 0x0000000d24247e21 */ /* 0x000fe20008000000 */
[----:B-1----:R-:W-:-:S04]  /*17c0*/  @!P0 FMUL R32, R32, 4096 ;  /* 0x4580000020208820 */ /* 0x002fc80000400000 */
[----:B------:R-:W-:-:S13]  /*17d0*/  FSETP.GEU.AND P0, PT, |R36|, 1.175494350822287508e-38, PT ;  /* 0x008000002400780b */ /* 0x000fda0003f0e200 */
[----:B------:R-:W-:-:S04]  /*17e0*/  @!P0 FMUL R36, R36, 16777216 ;  /* 0x4b80000024248820 */ /* 0x000fc80000400000 */
[----:B------:R-:W1:Y:S01]  /*17f0*/  MUFU.RSQ R35, R36 ;  /* 0x0000002400237308 */ /* 0x000e620000001400 */
[----:B------:R-:W-:-:S04]  /*1800*/  FMUL R37, R32, R32 ;  /* 0x0000002020257220 */ /* 0x000fc80000400000 */
[----:B------:R-:W-:Y:S01]  /*1810*/  FMUL R32, R32, R37 ;  /* 0x0000002520207220 */ /* 0x000fe20000400000 */
[----:B------:R-:W-:Y:S01]  /*1820*/  FMUL R37, R24, UR12 ;  /* 0x0000000c18257c20 */ /* 0x000fe20008400000 */
[----:B-1----:R-:W-:Y:S01]  /*1830*/  @!P0 FMUL R35, R35, 4096 ;  /* 0x4580000023238820 */ /* 0x002fe20000400000 */
[----:B------:R-:W-:-:S04]  /*1840*/  IADD3 R10, P0, PT, R10, 0x10, RZ ;  /* 0x000000100a0a7810 */ /* 0x000fc80007f1e0ff */
[----:B------:R-:W-:Y:S02]  /*1850*/  IADD3.X R11, PT, PT, RZ, R11, RZ, P0, !PT ;  /* 0x0000000bff0b7210 */ /* 0x000fe400007fe4ff */
[----:B0-----:R-:W-:Y:S01]  /*1860*/  IADD3 R14, P0, PT, R14, 0x10, RZ ;  /* 0x000000100e0e7810 */ /* 0x001fe20007f1e0ff */
[----:B------:R-:W-:Y:S01]  /*1870*/  FMUL R30, R32, R37 ;  /* 0x00000025201e7220 */ /* 0x000fe20000400000 */
[C---:B------:R-:W-:Y:S02]  /*1880*/  FMUL R24, R35.reuse, R35 ;  /* 0x0000002323187220 */ /* 0x040fe40000400000 */
[----:B------:R-:W-:Y:S02]  /*1890*/  IADD3.X R15, PT, PT, RZ, R15, RZ, P0, !PT ;  /* 0x0000000fff0f7210 */ /* 0x000fe400007fe4ff */
[----:B------:R-:W-:Y:S01]  /*18a0*/  ISETP.NE.AND P0, PT, R22, RZ, PT ;  /* 0x000000ff1600720c */ /* 0x000fe20003f05270 */
[----:B------:R-:W-:Y:S01]  /*18b0*/  FFMA R26, R26, R30, R25 ;  /* 0x0000001e1a1a7223 */ /* 0x000fe20000000019 */
[----:B------:R-:W-:Y:S01]  /*18c0*/  FMUL R24, R35, R24 ;  /* 0x0000001823187220 */ /* 0x000fe20000400000 */
[----:B------:R-:W-:Y:S01]  /*18d0*/  FMUL R25, R0, UR12 ;  /* 0x0000000c00197c20 */ /* 0x000fe20008400000 */
[----:B------:R-:W-:Y:S01]  /*18e0*/  IADD3 R0, P1, PT, R8, 0x10, RZ ;  /* 0x0000001008007810 */ /* 0x000fe20007f3e0ff */
[----:B------:R-:W-:-:S02]  /*18f0*/  FFMA R32, R34, R30, R33 ;  /* 0x0000001e22207223 */ /* 0x000fc40000000021 */
[----:B------:R-:W-:Y:S01]  /*1900*/  FMUL R24, R24, R25 ;  /* 0x0000001918187220 */ /* 0x000fe20000400000 */
[----:B------:R-:W-:Y:S01]  /*1910*/  IADD3.X R25, PT, PT, RZ, R9, RZ, P1, !PT ;  /* 0x00000009ff197210 */ /* 0x000fe20000ffe4ff */
[----:B------:R-:W-:Y:S01]  /*1920*/  FFMA R30, R29, R30, R28 ;  /* 0x0000001e1d1e7223 */ /* 0x000fe2000000001c */
[----:B------:R-:W-:Y:S01]  /*1930*/  IADD3 R12, P1, PT, R12, 0x10, RZ ;  /* 0x000000100c0c7810 */ /* 0x000fe20007f3e0ff */
[-C--:B------:R-:W-:Y:S01]  /*1940*/  FFMA R28, R31, R24.reuse, R32 ;  /* 0x000000181f1c7223 */ /* 0x080fe20000000020 */
[-C--:B------:R-:W-:Y:S01]  /*1950*/  FFMA R26, R27, R24.reuse, R26 ;  /* 0x000000181b1a7223 */ /* 0x080fe2000000001a */
[----:B------:R-:W-:Y:S01]  /*1960*/  FFMA R23, R23, R24, R30 ;  /* 0x0000001817177223 */ /* 0x000fe2000000001e */
[----:B------:R-:W-:Y:S01]  /*1970*/  IADD3.X R13, PT, PT, RZ, R13, RZ, P1, !PT ;  /* 0x0000000dff0d7210 */ /* 0x000fe20000ffe4ff */
[----:B------:R-:W-:Y:S08]  /*1980*/  @P0 BRA `(.L_x_15) ;  /* 0xfffffff800680947 */ /* 0x000ff0000383ffff */
.L_x_14:
[----:B------:R-:W-:Y:S05]  /*1990*/  BSYNC.RECONVERGENT B1 ;  /* 0x0000000000017941 */ /* 0x000fea0003800200 */
.L_x_13:
        /* <DEDUP_REMOVED lines=26> */
[----:B------:R-:W-:-:S03]  /*1b40*/  FADD R14, -R16, R27 ;  /* 0x0000001b100e7221 */ /* 0x000fc60000000100 */
[----:B------:R-:W-:Y:S01]  /*1b50*/  FMUL R29, R0, R0 ;  /* 0x00000000001d7220 */ /* 0x000fe20000400000 */
[----:B------:R-:W-:Y:S01]  /*1b60*/  FFMA R27, R25, R25, R22 ;  /* 0x00000019191b7223 */ /* 0x000fe20000000016 */
[C---:B-1----:R-:W-:Y:S02]  /*1b70*/  FADD R8, -R19.reuse, R20 ;  /* 0x0000001413087221 */ /* 0x042fe40000000100 */
[----:B0-----:R-:W-:Y:S01]  /*1b80*/  FFMA R10, R14, R14, R29 ;  /* 0x0000000e0e0a7223 */ /* 0x001fe2000000001d */
[----:B------:R-:W-:Y:S01]  /*1b90*/  FADD R9, -R19, R24 ;  /* 0x0000001813097221 */ /* 0x000fe20000000100 */
[----:B------:R-:W-:-:S03]  /*1ba0*/  FFMA R27, R8, R8, R27 ;  /* 0x00000008081b7223 */ /* 0x000fc6000000001b */
[----:B------:R-:W-:Y:S01]  /*1bb0*/  FFMA R10, R9, R9, R10 ;  /* 0x00000009090a7223 */ /* 0x000fe2000000000a */
[----:B------:R-:W-:Y:S01]  /*1bc0*/  FADD R27, R27, UR5 ;  /* 0x000000051b1b7e21 */ /* 0x000fe20008000000 */
[----:B------:R-:W-:Y:S02]  /*1bd0*/  FMUL R12, R12, UR4 ;  /* 0x000000040c0c7c20 */ /* 0x000fe40008400000 */
[----:B------:R-:W-:Y:S02]  /*1be0*/  FADD R20, R10, UR5 ;  /* 0x000000050a147e21 */ /* 0x000fe40008000000 */
[----:B------:R-:W-:-:S03]  /*1bf0*/  FSETP.GEU.AND P0, PT, |R27|, 1.175494350822287508e-38, PT ;  /* 0x008000001b00780b */ /* 0x000fc60003f0e200 */
[----:B------:R-:W-:-:S10]  /*1c00*/  FSETP.GEU.AND P1, PT, |R20|, 1.175494350822287508e-38, PT ;  /* 0x008000001400780b */ /* 0x000fd40003f2e200 */
[----:B------:R-:W-:-:S03]  /*1c10*/  @!P0 FMUL R27, R27, 16777216 ;  /* 0x4b8000001b1b8820 */ /* 0x000fc60000400000 */
[----:B------:R-:W-:Y:S01]  /*1c20*/  @!P1 FMUL R20, R20, 16777216 ;  /* 0x4b80000014149820 */ /* 0x000fe20000400000 */
[----:B------:R-:W0:Y:S08]  /*1c30*/  MUFU.RSQ R10, R27 ;  /* 0x0000001b000a7308 */ /* 0x000e300000001400 */
[----:B------:R-:W1:Y:S01]  /*1c40*/  MUFU.RSQ R22, R20 ;  /* 0x0000001400167308 */ /* 0x000e620000001400 */
[----:B0-----:R-:W-:-:S04]  /*1c50*/  @!P0 FMUL R10, R10, 4096 ;  /* 0x458000000a0a8820 */ /* 0x001fc80000400000 */
[----:B------:R-:W-:Y:S01]  /*1c60*/  FMUL R11, R10, R10 ;  /* 0x0000000a0a0b7220 */ /* 0x000fe20000400000 */
[----:B-1----:R-:W-:-:S03]  /*1c70*/  @!P1 FMUL R22, R22, 4096 ;  /* 0x4580000016169820 */ /* 0x002fc60000400000 */
[----:B------:R-:W-:Y:S01]  /*1c80*/  FMUL R11, R10, R11 ;  /* 0x0000000b0a0b7220 */ /* 0x000fe20000400000 */
[----:B------:R-:W-:Y:S01]  /*1c90*/  FMUL R10, R15, UR4 ;  /* 0x000000040f0a7c20 */ /* 0x000fe20008400000 */
[C---:B------:R-:W-:Y:S02]  /*1ca0*/  FMUL R29, R22.reuse, R22 ;  /* 0x00000016161d7220 */ /* 0x040fe40000400000 */
[----:B------:R-:W-:Y:S02]  /*1cb0*/  FMUL R11, R11, R12 ;  /* 0x0000000c0b0b7220 */ /* 0x000fe40000400000 */
[----:B------:R-:W-:Y:S02]  /*1cc0*/  FMUL R29, R22, R29 ;  /* 0x0000001d161d7220 */ /* 0x000fe40000400000 */
[-C--:B------:R-:W-:Y:S01]  /*1cd0*/  FFMA R25, R25, R11.reuse, R28 ;  /* 0x0000000b19197223 */ /* 0x080fe2000000001c */
[-C--:B------:R-:W-:Y:S01]  /*1ce0*/  FFMA R13, R13, R11.reuse, R26 ;  /* 0x0000000b0d0d7223 */ /* 0x080fe2000000001a */
[----:B------:R-:W-:Y:S01]  /*1cf0*/  FFMA R8, R8, R11, R23 ;  /* 0x0000000b08087223 */ /* 0x000fe20000000017 */
[----:B------:R-:W-:-:S04]  /*1d00*/  FMUL R10, R29, R10 ;  /* 0x0000000a1d0a7220 */ /* 0x000fc80000400000 */
[-C--:B------:R-:W-:Y:S01]  /*1d10*/  FFMA R28, R14, R10.reuse, R25 ;  /* 0x0000000a0e1c7223 */ /* 0x080fe20000000019 */
[-C--:B------:R-:W-:Y:S01]  /*1d20*/  FFMA R26, R0, R10.reuse, R13 ;  /* 0x0000000a001a7223 */ /* 0x080fe2000000000d */
[----:B------:R-:W-:-:S07]  /*1d30*/  FFMA R23, R9, R10, R8 ;  /* 0x0000000a09177223 */ /* 0x000fce0000000008 */
.L_x_17:
[----:B------:R-:W-:Y:S05]  /*1d40*/  BSYNC.RECONVERGENT B1 ;  /* 0x0000000000017941 */ /* 0x000fea0003800200 */
.L_x_16:
        /* <DEDUP_REMOVED lines=9> */
[----:B0-----:R-:W-:-:S06]  /*1de0*/  IMAD.WIDE.U32 R8, R21, 0x4, R8 ;  /* 0x0000000415087825 */ /* 0x001fcc00078e0008 */
        /* <DEDUP_REMOVED lines=19> */
.L_x_10:
[----:B0-----:R-:W-:Y:S05]  /*1f20*/  BSYNC.RECONVERGENT B0 ;  /* 0x0000000000007941 */ /* 0x001fea0003800200 */
.L_x_9:
[----:B------:R-:W0:Y:S08]  /*1f30*/  LDC.64 R2, c[0x0][0x3a0] ;  /* 0x0000e800ff027b82 */ /* 0x000e300000000a00 */
[----:B------:R-:W1:Y:S08]  /*1f40*/  LDC.64 R4, c[0x0][0x3a8] ;  /* 0x0000ea00ff047b82 */ /* 0x000e700000000a00 */
[----:B------:R-:W2:Y:S01]  /*1f50*/  LDC.64 R6, c[0x0][0x3b0] ;  /* 0x0000ec00ff067b82 */ /* 0x000ea20000000a00 */
[----:B0-----:R-:W-:-:S05]  /*1f60*/  IMAD.WIDE R2, R17, 0x4, R2 ;  /* 0x0000000411027825 */ /* 0x001fca00078e0202 */
[----:B------:R-:W-:Y:S01]  /*1f70*/  STG.E desc[UR16][R2.64], R28 ;  /* 0x0000001c02007986 */ /* 0x000fe2000c101910 */
[----:B-1----:R-:W-:-:S05]  /*1f80*/  IMAD.WIDE R4, R17, 0x4, R4 ;  /* 0x0000000411047825 */ /* 0x002fca00078e0204 */
[----:B------:R-:W-:Y:S01]  /*1f90*/  STG.E desc[UR16][R4.64], R26 ;  /* 0x0000001a04007986 */ /* 0x000fe2000c101910 */
[----:B--2---:R-:W-:-:S05]  /*1fa0*/  IMAD.WIDE R6, R17, 0x4, R6 ;  /* 0x0000000411067825 */ /* 0x004fca00078e0206 */
[----:B------:R-:W-:Y:S01]  /*1fb0*/  STG.E desc[UR16][R6.64], R23 ;  /* 0x0000001706007986 */ /* 0x000fe2000c101910 */
[----:B------:R-:W-:Y:S05]  /*1fc0*/  EXIT ;  /* 0x000000000000794d */ /* 0x000fea0003800000 */
.L_x_18:
        /* <DEDUP_REMOVED lines=11> */
.L_x_21:


//--------------------- .text._Z24resetAccelerationsKernelPfS_S_i --------------------------
	.section	.text._Z24resetAccelerationsKernelPfS_S_i,"ax",@progbits
	.align	128
        .global         _Z24resetAccelerationsKernelPfS_S_i
        .type           _Z24resetAccelerationsKernelPfS_S_i,@function
        .size           _Z24resetAccelerationsKernelPfS_S_i,(.L_x_22 - _Z24resetAccelerationsKernelPfS_S_i)
        .other          _Z24resetAccelerationsKernelPfS_S_i,@"STO_CUDA_ENTRY STV_DEFAULT"
_Z24resetAccelerationsKernelPfS_S_i:
.text._Z24resetAccelerationsKernelPfS_S_i:
        /* <DEDUP_REMOVED lines=9> */
[----:B------:R-:W1:Y:S07]  /*0090*/  LDCU.64 UR4, c[0x0][0x358] ;  /* 0x00006b00ff0477ac */ /* 0x000e6e0008000a00 */
[----:B------:R-:W2:Y:S08]  /*00a0*/  LDC.64 R4, c[0x0][0x388] ;  /* 0x0000e200ff047b82 */ /* 0x000eb00000000a00 */
[----:B------:R-:W3:Y:S01]  /*00b0*/  LDC.64 R6, c[0x0][0x390] ;  /* 0x0000e400ff067b82 */ /* 0x000ee20000000a00 */
[----:B0-----:R-:W-:-:S05]  /*00c0*/  IMAD.WIDE R2, R9, 0x4, R2 ;  /* 0x0000000409027825 */ /* 0x001fca00078e0202 */
[----:B-1----:R-:W-:Y:S01]  /*00d0*/  STG.E desc[UR4][R2.64], RZ ;  /* 0x000000ff02007986 */ /* 0x002fe2000c101904 */
[----:B--2---:R-:W-:-:S05]  /*00e0*/  IMAD.WIDE R4, R9, 0x4, R4 ;  /* 0x0000000409047825 */ /* 0x004fca00078e0204 */
[----:B------:R-:W-:Y:S01]  /*00f0*/  STG.E desc[UR4][R4.64], RZ ;  /* 0x000000ff04007986 */ /* 0x000fe2000c101904 */
[----:B---3--:R-:W-:-:S05]  /*0100*/  IMAD.WIDE R6, R9, 0x4, R6 ;  /* 0x0000000409067825 */ /* 0x008fca00078e0206 */
[----:B------:R-:W-:Y:S01]  /*0110*/  STG.E desc[UR4][R6.64], RZ ;  /* 0x000000ff06007986 */ /* 0x000fe2000c101904 */
[----:B------:R-:W-:Y:S05]  /*0120*/  EXIT ;  /* 0x000000000000794d */ /* 0x000fea0003800000 */
.L_x_19:
        /* <DEDUP_REMOVED lines=13> */
.L_x_22:


//--------------------- .nv.shared.reserved.0     --------------------------
	.section	.nv.shared.reserved.0,"aw",@nobits
	.weak		__nv_reservedSMEM_offset_0_alias
	.size		__nv_reservedSMEM_offset_0_alias, 0, 64
	.other		__nv_reservedSMEM_offset_0_alias,@"STO_CUDA_RESERVED_SHARED STV_DEFAULT"
__nv_reservedSMEM_offset_0_alias:
	.zero		0
	.zero		64


//--------------------- .nv.constant0._Z31updatePositionsVelocitiesKernelPfS_S_S_S_S_S_S_S_S_fi --------------------------
	.section	.nv.constant0._Z31updatePositionsVelocitiesKernelPfS_S_S_S_S_S_S_S_S_fi,"a",@progbits
	.sectionflags	@""
	.align	4
.nv.constant0._Z31updatePositionsVelocitiesKernelPfS_S_S_S_S_S_S_S_S_fi:
	.zero		984


//--------------------- .nv.constant0._Z26computeAccelerationsKernelPfS_S_S_S_S_S_ffi --------------------------
	.section	.nv.constant0._Z26computeAccelerationsKernelPfS_S_S_S_S_S_ffi,"a",@progbits
	.sectionflags	@""
	.align	4
.nv.constant0._Z26computeAccelerationsKernelPfS_S_S_S_S_S_ffi:
	.zero		964


//--------------------- .nv.constant0._Z24resetAccelerationsKernelPfS_S_i --------------------------
	.section	.nv.constant0._Z24resetAccelerationsKernelPfS_S_i,"a",@progbits
	.sectionflags	@""
	.align	4
.nv.constant0._Z24resetAccelerationsKernelPfS_S_i:
	.zero		924


//--------------------- SYMBOLS --------------------------

	.type		.nv.reservedSmem.offset0,@object
	.size		.nv.reservedSmem.offset0,0x4
